//
// Generated by NVIDIA NVVM Compiler
//
// Compiler Build ID: CL-36424714
// Cuda compilation tools, release 13.0, V13.0.88
// Based on NVVM 20.0.0
//

.version 9.0
.target sm_100
.address_size 64

	// .globl	_Z6randomPi
.extern .func  (.param .b32 func_retval0) vprintf
(
	.param .b64 vprintf_param_0,
	.param .b64 vprintf_param_1
)
;
.global .align 4 .b8 precalc_xorwow_matrix[102400];
.global .align 4 .b8 precalc_xorwow_offset_matrix[102400];
.global .align 4 .b8 mrg32k3aM1[2304];
.global .align 4 .b8 mrg32k3aM2[2304];
.global .align 4 .b8 mrg32k3aM1SubSeq[2016];
.global .align 4 .b8 mrg32k3aM2SubSeq[2016];
.global .align 4 .b8 mrg32k3aM1Seq[2304];
.global .align 4 .b8 mrg32k3aM2Seq[2304];
.const .align 8 .b8 __cr_lgamma_table[72];
.global .align 1 .b8 $str[47] = {68, 105, 115, 116, 97, 110, 99, 101, 32, 98, 101, 116, 119, 101, 101, 110, 58, 32, 40, 37, 102, 44, 32, 37, 102, 41, 32, 97, 110, 100, 32, 40, 37, 102, 44, 32, 37, 102, 41, 32, 105, 115, 32, 37, 102, 10};

.visible .entry _Z6randomPi(
	.param .u64 .ptr .align 1 _Z6randomPi_param_0
)
{
	.reg .b32 	%r<2>;
	.reg .b64 	%rd<3>;

	ld.param.u64 	%rd1, [_Z6randomPi_param_0];
	cvta.to.global.u64 	%rd2, %rd1;
	mov.b32 	%r1, 6;
	st.global.u32 	[%rd2], %r1;
	ret;

}
	// .globl	_Z10initializePfS_S_S_S_
.visible .entry _Z10initializePfS_S_S_S_(
	.param .u64 .ptr .align 1 _Z10initializePfS_S_S_S__param_0,
	.param .u64 .ptr .align 1 _Z10initializePfS_S_S_S__param_1,
	.param .u64 .ptr .align 1 _Z10initializePfS_S_S_S__param_2,
	.param .u64 .ptr .align 1 _Z10initializePfS_S_S_S__param_3,
	.param .u64 .ptr .align 1 _Z10initializePfS_S_S_S__param_4
)
{
	.reg .b32 	%r<6>;
	.reg .b64 	%rd<17>;

	ld.param.u64 	%rd1, [_Z10initializePfS_S_S_S__param_0];
	ld.param.u64 	%rd2, [_Z10initializePfS_S_S_S__param_1];
	ld.param.u64 	%rd3, [_Z10initializePfS_S_S_S__param_2];
	ld.param.u64 	%rd4, [_Z10initializePfS_S_S_S__param_3];
	ld.param.u64 	%rd5, [_Z10initializePfS_S_S_S__param_4];
	cvta.to.global.u64 	%rd6, %rd1;
	cvta.to.global.u64 	%rd7, %rd2;
	cvta.to.global.u64 	%rd8, %rd4;
	cvta.to.global.u64 	%rd9, %rd5;
	cvta.to.global.u64 	%rd10, %rd3;
	mov.u32 	%r1, %tid.x;
	mul.wide.u32 	%rd11, %r1, 4;
	add.s64 	%rd12, %rd6, %rd11;
	mov.b32 	%r2, 1333788672;
	st.global.u32 	[%rd12], %r2;
	add.s64 	%rd13, %rd7, %rd11;
	st.global.u32 	[%rd13], %r2;
	add.s64 	%rd14, %rd8, %rd11;
	mov.b32 	%r3, 1086314250;
	st.global.u32 	[%rd14], %r3;
	add.s64 	%rd15, %rd9, %rd11;
	mov.b32 	%r4, 1084217098;
	st.global.u32 	[%rd15], %r4;
	add.s64 	%rd16, %rd10, %rd11;
	mov.b32 	%r5, 1290436074;
	st.global.u32 	[%rd16], %r5;
	ret;

}
	// .globl	_Z16updateVelocitiesPfS_S_S_S_
.visible .entry _Z16updateVelocitiesPfS_S_S_S_(
	.param .u64 .ptr .align 1 _Z16updateVelocitiesPfS_S_S_S__param_0,
	.param .u64 .ptr .align 1 _Z16updateVelocitiesPfS_S_S_S__param_1,
	.param .u64 .ptr .align 1 _Z16updateVelocitiesPfS_S_S_S__param_2,
	.param .u64 .ptr .align 1 _Z16updateVelocitiesPfS_S_S_S__param_3,
	.param .u64 .ptr .align 1 _Z16updateVelocitiesPfS_S_S_S__param_4
)
{
	.local .align 8 .b8 	__local_depot2[40];
	.reg .b64 	%SP;
	.reg .b64 	%SPL;
	.reg .pred 	%p<35>;
	.reg .b32 	%r<43>;
	.reg .b32 	%f<244>;
	.reg .b64 	%rd<27>;
	.reg .b64 	%fd<27>;

	mov.u64 	%SPL, __local_depot2;
	cvta.local.u64 	%SP, %SPL;
	ld.param.u64 	%rd1, [_Z16updateVelocitiesPfS_S_S_S__param_0];
	ld.param.u64 	%rd2, [_Z16updateVelocitiesPfS_S_S_S__param_1];
	ld.param.u64 	%rd3, [_Z16updateVelocitiesPfS_S_S_S__param_2];
	ld.param.u64 	%rd4, [_Z16updateVelocitiesPfS_S_S_S__param_3];
	ld.param.u64 	%rd5, [_Z16updateVelocitiesPfS_S_S_S__param_4];
	cvta.to.global.u64 	%rd6, %rd5;
	cvta.to.global.u64 	%rd7, %rd4;
	mov.u32 	%r1, %tid.x;
	mov.u32 	%r2, %tid.y;
	mul.wide.u32 	%rd8, %r1, 4;
	add.s64 	%rd9, %rd7, %rd8;
	ld.global.f32 	%f1, [%rd9];
	add.s64 	%rd10, %rd6, %rd8;
	ld.global.f32 	%f2, [%rd10];
	mul.wide.u32 	%rd11, %r2, 4;
	add.s64 	%rd12, %rd7, %rd11;
	ld.global.f32 	%f3, [%rd12];
	add.s64 	%rd13, %rd6, %rd11;
	ld.global.f32 	%f4, [%rd13];
	sub.f32 	%f5, %f1, %f3;
	abs.f32 	%f6, %f5;
	setp.eq.f32 	%p1, %f5, 0f3F800000;
	mov.f32 	%f241, 0f3F800000;
	@%p1 bra 	$L__BB2_5;
	setp.num.f32 	%p2, %f6, %f6;
	@%p2 bra 	$L__BB2_3;
	mov.f32 	%f80, 0f40000000;
	add.rn.f32 	%f241, %f5, %f80;
	bra.uni 	$L__BB2_5;
$L__BB2_3:
	setp.lt.f32 	%p3, %f6, 0f00800000;
	mul.f32 	%f25, %f6, 0f4B800000;
	selp.f32 	%f26, %f25, %f6, %p3;
	mov.b32 	%r3, %f26;
	add.s32 	%r4, %r3, -1060439283;
	and.b32  	%r5, %r4, -8388608;
	sub.s32 	%r6, %r3, %r5;
	mov.b32 	%f27, %r6;
	cvt.rn.f32.s32 	%f28, %r5;
	selp.f32 	%f29, 0fC1C00000, 0f00000000, %p3;
	fma.rn.f32 	%f30, %f28, 0f34000000, %f29;
	add.f32 	%f31, %f27, 0fBF800000;
	add.f32 	%f32, %f27, 0f3F800000;
	rcp.approx.ftz.f32 	%f33, %f32;
	add.f32 	%f34, %f31, %f31;
	mul.f32 	%f35, %f34, %f33;
	mul.f32 	%f36, %f35, %f35;
	neg.f32 	%f37, %f35;
	sub.f32 	%f38, %f31, %f35;
	add.f32 	%f39, %f38, %f38;
	fma.rn.f32 	%f40, %f37, %f31, %f39;
	mul.rn.f32 	%f41, %f33, %f40;
	fma.rn.f32 	%f42, %f36, 0f3A2C32E4, 0f3B52E7DB;
	fma.rn.f32 	%f43, %f42, %f36, 0f3C93BB73;
	fma.rn.f32 	%f44, %f43, %f36, 0f3DF6384F;
	mul.rn.f32 	%f45, %f44, %f36;
	fma.rn.f32 	%f46, %f35, 0f3FB8AA3B, %f30;
	mul.f32 	%f47, %f45, 0f40400000;
	sub.f32 	%f48, %f30, %f46;
	fma.rn.f32 	%f49, %f35, 0f3FB8AA3B, %f48;
	fma.rn.f32 	%f50, %f41, 0f3FB8AA3B, %f49;
	fma.rn.f32 	%f51, %f35, 0f32A55E34, %f50;
	fma.rn.f32 	%f52, %f47, %f41, %f51;
	fma.rn.f32 	%f53, %f45, %f35, %f52;
	add.rn.f32 	%f54, %f46, %f53;
	mov.f32 	%f55, 0f40000000;
	mul.rn.f32 	%f56, %f54, %f55;
	cvt.rni.f32.f32 	%f57, %f56;
	sub.f32 	%f58, %f56, %f57;
	neg.f32 	%f59, %f56;
	fma.rn.f32 	%f60, %f54, 0f40000000, %f59;
	neg.f32 	%f61, %f46;
	add.rn.f32 	%f62, %f54, %f61;
	neg.f32 	%f63, %f62;
	add.rn.f32 	%f64, %f53, %f63;
	fma.rn.f32 	%f65, %f64, 0f40000000, %f60;
	add.f32 	%f66, %f58, %f65;
	setp.gt.f32 	%p4, %f57, 0f00000000;
	selp.b32 	%r7, 0, -2097152000, %p4;
	setp.neu.f32 	%p5, %f5, 0f00000000;
	setp.neu.f32 	%p6, %f6, 0f7F800000;
	setp.lt.f32 	%p7, %f56, 0f00000000;
	selp.f32 	%f67, 0f00000000, 0f7F800000, %p7;
	abs.f32 	%f68, %f56;
	setp.gt.f32 	%p8, %f68, 0f43180000;
	cvt.rzi.s32.f32 	%r8, %f57;
	shl.b32 	%r9, %r8, 23;
	sub.s32 	%r10, %r9, %r7;
	mov.b32 	%f69, %r10;
	add.s32 	%r11, %r7, 2130706432;
	mov.b32 	%f70, %r11;
	fma.rn.f32 	%f71, %f66, 0f391FCB8E, 0f3AAF85ED;
	fma.rn.f32 	%f72, %f71, %f66, 0f3C1D9856;
	fma.rn.f32 	%f73, %f72, %f66, 0f3D6357BB;
	fma.rn.f32 	%f74, %f73, %f66, 0f3E75FDEC;
	fma.rn.f32 	%f75, %f74, %f66, 0f3F317218;
	fma.rn.f32 	%f76, %f75, %f66, 0f3F800000;
	mul.f32 	%f77, %f76, %f70;
	mul.f32 	%f78, %f77, %f69;
	selp.f32 	%f241, %f67, %f78, %p8;
	and.pred  	%p9, %p5, %p6;
	@%p9 bra 	$L__BB2_5;
	add.f32 	%f79, %f5, %f5;
	mov.b32 	%r12, %f79;
	and.b32  	%r13, %r12, 2147483647;
	mov.b32 	%f241, %r13;
$L__BB2_5:
	sub.f32 	%f11, %f2, %f4;
	abs.f32 	%f12, %f11;
	setp.eq.f32 	%p10, %f11, 0f3F800000;
	mov.f32 	%f242, 0f3F800000;
	@%p10 bra 	$L__BB2_10;
	setp.num.f32 	%p11, %f12, %f12;
	@%p11 bra 	$L__BB2_8;
	mov.f32 	%f137, 0f40000000;
	add.rn.f32 	%f242, %f11, %f137;
	bra.uni 	$L__BB2_10;
$L__BB2_8:
	setp.lt.f32 	%p12, %f12, 0f00800000;
	mul.f32 	%f82, %f12, 0f4B800000;
	selp.f32 	%f83, %f82, %f12, %p12;
	mov.b32 	%r14, %f83;
	add.s32 	%r15, %r14, -1060439283;
	and.b32  	%r16, %r15, -8388608;
	sub.s32 	%r17, %r14, %r16;
	mov.b32 	%f84, %r17;
	cvt.rn.f32.s32 	%f85, %r16;
	selp.f32 	%f86, 0fC1C00000, 0f00000000, %p12;
	fma.rn.f32 	%f87, %f85, 0f34000000, %f86;
	add.f32 	%f88, %f84, 0fBF800000;
	add.f32 	%f89, %f84, 0f3F800000;
	rcp.approx.ftz.f32 	%f90, %f89;
	add.f32 	%f91, %f88, %f88;
	mul.f32 	%f92, %f91, %f90;
	mul.f32 	%f93, %f92, %f92;
	neg.f32 	%f94, %f92;
	sub.f32 	%f95, %f88, %f92;
	add.f32 	%f96, %f95, %f95;
	fma.rn.f32 	%f97, %f94, %f88, %f96;
	mul.rn.f32 	%f98, %f90, %f97;
	fma.rn.f32 	%f99, %f93, 0f3A2C32E4, 0f3B52E7DB;
	fma.rn.f32 	%f100, %f99, %f93, 0f3C93BB73;
	fma.rn.f32 	%f101, %f100, %f93, 0f3DF6384F;
	mul.rn.f32 	%f102, %f101, %f93;
	fma.rn.f32 	%f103, %f92, 0f3FB8AA3B, %f87;
	mul.f32 	%f104, %f102, 0f40400000;
	sub.f32 	%f105, %f87, %f103;
	fma.rn.f32 	%f106, %f92, 0f3FB8AA3B, %f105;
	fma.rn.f32 	%f107, %f98, 0f3FB8AA3B, %f106;
	fma.rn.f32 	%f108, %f92, 0f32A55E34, %f107;
	fma.rn.f32 	%f109, %f104, %f98, %f108;
	fma.rn.f32 	%f110, %f102, %f92, %f109;
	add.rn.f32 	%f111, %f103, %f110;
	mov.f32 	%f112, 0f40000000;
	mul.rn.f32 	%f113, %f111, %f112;
	cvt.rni.f32.f32 	%f114, %f113;
	sub.f32 	%f115, %f113, %f114;
	neg.f32 	%f116, %f113;
	fma.rn.f32 	%f117, %f111, 0f40000000, %f116;
	neg.f32 	%f118, %f103;
	add.rn.f32 	%f119, %f111, %f118;
	neg.f32 	%f120, %f119;
	add.rn.f32 	%f121, %f110, %f120;
	fma.rn.f32 	%f122, %f121, 0f40000000, %f117;
	add.f32 	%f123, %f115, %f122;
	setp.gt.f32 	%p13, %f114, 0f00000000;
	selp.b32 	%r18, 0, -2097152000, %p13;
	setp.neu.f32 	%p14, %f11, 0f00000000;
	setp.neu.f32 	%p15, %f12, 0f7F800000;
	setp.lt.f32 	%p16, %f113, 0f00000000;
	selp.f32 	%f124, 0f00000000, 0f7F800000, %p16;
	abs.f32 	%f125, %f113;
	setp.gt.f32 	%p17, %f125, 0f43180000;
	cvt.rzi.s32.f32 	%r19, %f114;
	shl.b32 	%r20, %r19, 23;
	sub.s32 	%r21, %r20, %r18;
	mov.b32 	%f126, %r21;
	add.s32 	%r22, %r18, 2130706432;
	mov.b32 	%f127, %r22;
	fma.rn.f32 	%f128, %f123, 0f391FCB8E, 0f3AAF85ED;
	fma.rn.f32 	%f129, %f128, %f123, 0f3C1D9856;
	fma.rn.f32 	%f130, %f129, %f123, 0f3D6357BB;
	fma.rn.f32 	%f131, %f130, %f123, 0f3E75FDEC;
	fma.rn.f32 	%f132, %f131, %f123, 0f3F317218;
	fma.rn.f32 	%f133, %f132, %f123, 0f3F800000;
	mul.f32 	%f134, %f133, %f127;
	mul.f32 	%f135, %f134, %f126;
	selp.f32 	%f242, %f124, %f135, %p17;
	and.pred  	%p18, %p14, %p15;
	@%p18 bra 	$L__BB2_10;
	add.f32 	%f136, %f11, %f11;
	mov.b32 	%r23, %f136;
	and.b32  	%r24, %r23, 2147483647;
	mov.b32 	%f242, %r24;
$L__BB2_10:
	add.u64 	%rd14, %SP, 0;
	add.u64 	%rd15, %SPL, 0;
	add.f32 	%f138, %f241, %f242;
	sqrt.rn.f32 	%f17, %f138;
	cvt.f64.f32 	%fd1, %f1;
	cvt.f64.f32 	%fd2, %f2;
	cvt.f64.f32 	%fd3, %f3;
	cvt.f64.f32 	%fd4, %f4;
	cvt.f64.f32 	%fd5, %f17;
	st.local.f64 	[%rd15], %fd1;
	st.local.f64 	[%rd15+8], %fd2;
	st.local.f64 	[%rd15+16], %fd3;
	st.local.f64 	[%rd15+24], %fd4;
	st.local.f64 	[%rd15+32], %fd5;
	mov.u64 	%rd16, $str;
	cvta.global.u64 	%rd17, %rd16;
	{ // callseq 0, 0
	.param .b64 param0;
	st.param.b64 	[param0], %rd17;
	.param .b64 param1;
	st.param.b64 	[param1], %rd14;
	.param .b32 retval0;
	call.uni (retval0), 
	vprintf, 
	(
	param0, 
	param1
	);
	ld.param.b32 	%r25, [retval0];
	} // callseq 0
	setp.eq.s32 	%p19, %r1, %r2;
	max.u32 	%r28, %r1, %r2;
	setp.gt.u32 	%p20, %r28, 9;
	or.pred  	%p21, %p20, %p19;
	@%p21 bra 	$L__BB2_19;
	abs.f32 	%f18, %f17;
	setp.lt.f32 	%p22, %f18, 0f00800000;
	mul.f32 	%f140, %f18, 0f4B800000;
	selp.f32 	%f141, %f140, %f18, %p22;
	selp.f32 	%f142, 0fC1C00000, 0f00000000, %p22;
	mov.b32 	%r29, %f141;
	add.s32 	%r30, %r29, -1060439283;
	and.b32  	%r31, %r30, -8388608;
	sub.s32 	%r32, %r29, %r31;
	mov.b32 	%f143, %r32;
	cvt.rn.f32.s32 	%f144, %r31;
	fma.rn.f32 	%f145, %f144, 0f34000000, %f142;
	add.f32 	%f146, %f143, 0fBF800000;
	add.f32 	%f147, %f143, 0f3F800000;
	rcp.approx.ftz.f32 	%f148, %f147;
	add.f32 	%f149, %f146, %f146;
	mul.f32 	%f150, %f149, %f148;
	mul.f32 	%f151, %f150, %f150;
	sub.f32 	%f152, %f146, %f150;
	add.f32 	%f153, %f152, %f152;
	neg.f32 	%f154, %f150;
	fma.rn.f32 	%f155, %f154, %f146, %f153;
	mul.rn.f32 	%f156, %f148, %f155;
	fma.rn.f32 	%f157, %f151, 0f3A2C32E4, 0f3B52E7DB;
	fma.rn.f32 	%f158, %f157, %f151, 0f3C93BB73;
	fma.rn.f32 	%f159, %f158, %f151, 0f3DF6384F;
	mul.rn.f32 	%f160, %f159, %f151;
	fma.rn.f32 	%f161, %f150, 0f3FB8AA3B, %f145;
	sub.f32 	%f162, %f145, %f161;
	fma.rn.f32 	%f163, %f150, 0f3FB8AA3B, %f162;
	fma.rn.f32 	%f164, %f156, 0f3FB8AA3B, %f163;
	fma.rn.f32 	%f165, %f150, 0f32A55E34, %f164;
	mul.f32 	%f166, %f160, 0f40400000;
	fma.rn.f32 	%f167, %f166, %f156, %f165;
	fma.rn.f32 	%f168, %f160, %f150, %f167;
	add.rn.f32 	%f169, %f161, %f168;
	neg.f32 	%f170, %f161;
	add.rn.f32 	%f171, %f169, %f170;
	neg.f32 	%f172, %f171;
	add.rn.f32 	%f173, %f168, %f172;
	mov.f32 	%f174, 0f40400000;
	mul.rn.f32 	%f175, %f169, %f174;
	neg.f32 	%f176, %f175;
	fma.rn.f32 	%f177, %f169, 0f40400000, %f176;
	fma.rn.f32 	%f178, %f173, 0f40400000, %f177;
	cvt.rni.f32.f32 	%f179, %f175;
	sub.f32 	%f180, %f175, %f179;
	add.f32 	%f181, %f180, %f178;
	fma.rn.f32 	%f182, %f181, 0f391FCB8E, 0f3AAF85ED;
	fma.rn.f32 	%f183, %f182, %f181, 0f3C1D9856;
	fma.rn.f32 	%f184, %f183, %f181, 0f3D6357BB;
	fma.rn.f32 	%f185, %f184, %f181, 0f3E75FDEC;
	fma.rn.f32 	%f186, %f185, %f181, 0f3F317218;
	fma.rn.f32 	%f187, %f186, %f181, 0f3F800000;
	cvt.rzi.s32.f32 	%r33, %f179;
	setp.gt.f32 	%p23, %f179, 0f00000000;
	selp.b32 	%r34, 0, -2097152000, %p23;
	add.s32 	%r35, %r34, 2130706432;
	mov.b32 	%f188, %r35;
	mul.f32 	%f189, %f187, %f188;
	shl.b32 	%r36, %r33, 23;
	sub.s32 	%r37, %r36, %r34;
	mov.b32 	%f190, %r37;
	mul.f32 	%f191, %f189, %f190;
	abs.f32 	%f192, %f175;
	setp.gt.f32 	%p24, %f192, 0f43180000;
	setp.lt.f32 	%p25, %f175, 0f00000000;
	selp.f32 	%f193, 0f00000000, 0f7F800000, %p25;
	selp.f32 	%f19, %f193, %f191, %p24;
	setp.eq.f32 	%p26, %f17, 0f3F800000;
	mov.f32 	%f243, 0f3F800000;
	@%p26 bra 	$L__BB2_18;
	setp.num.f32 	%p27, %f18, %f18;
	@%p27 bra 	$L__BB2_14;
	mov.f32 	%f194, 0f40400000;
	add.rn.f32 	%f243, %f17, %f194;
	bra.uni 	$L__BB2_18;
$L__BB2_14:
	setp.neu.f32 	%p28, %f17, 0f00000000;
	setp.neu.f32 	%p29, %f18, 0f7F800000;
	and.pred  	%p30, %p28, %p29;
	@%p30 bra 	$L__BB2_16;
	add.f32 	%f243, %f17, %f17;
	bra.uni 	$L__BB2_18;
$L__BB2_16:
	setp.geu.f32 	%p31, %f17, 0f00000000;
	mov.f32 	%f243, %f19;
	@%p31 bra 	$L__BB2_18;
	neg.f32 	%f243, %f19;
$L__BB2_18:
	cvta.to.global.u64 	%rd18, %rd1;
	mov.f32 	%f195, 0fB1800000;
	mov.f32 	%f196, 0f3EE38E39;
	mul.rn.f32 	%f197, %f196, %f195;
	mov.f32 	%f198, 0f3D4A4588;
	mov.f32 	%f199, 0f3DF80F5F;
	mul.rn.f32 	%f200, %f199, %f198;
	fma.rn.f32 	%f201, %f197, 0f3FB8AA3B, 0f336DD092;
	fma.rn.f32 	%f202, 0f3E638E39, 0f32A55E34, %f201;
	mul.f32 	%f203, %f200, 0f40400000;
	fma.rn.f32 	%f204, %f203, %f197, %f202;
	fma.rn.f32 	%f205, %f200, 0f3E638E39, %f204;
	mov.f32 	%f206, 0f405484B1;
	add.rn.f32 	%f207, %f206, %f205;
	mov.f32 	%f208, 0fC05484B1;
	add.rn.f32 	%f209, %f207, %f208;
	neg.f32 	%f210, %f209;
	add.rn.f32 	%f211, %f205, %f210;
	mov.f32 	%f212, 0fC1300000;
	mul.rn.f32 	%f213, %f207, %f212;
	neg.f32 	%f214, %f213;
	fma.rn.f32 	%f215, %f207, 0fC1300000, %f214;
	fma.rn.f32 	%f216, %f211, 0fC1300000, %f215;
	cvt.rni.f32.f32 	%f217, %f213;
	sub.f32 	%f218, %f213, %f217;
	add.f32 	%f219, %f218, %f216;
	fma.rn.f32 	%f220, %f219, 0f391FCB8E, 0f3AAF85ED;
	fma.rn.f32 	%f221, %f220, %f219, 0f3C1D9856;
	fma.rn.f32 	%f222, %f221, %f219, 0f3D6357BB;
	fma.rn.f32 	%f223, %f222, %f219, 0f3E75FDEC;
	fma.rn.f32 	%f224, %f223, %f219, 0f3F317218;
	fma.rn.f32 	%f225, %f224, %f219, 0f3F800000;
	cvt.rzi.s32.f32 	%r38, %f217;
	setp.gt.f32 	%p32, %f217, 0f00000000;
	selp.b32 	%r39, 0, -2097152000, %p32;
	add.s32 	%r40, %r39, 2130706432;
	mov.b32 	%f226, %r40;
	mul.f32 	%f227, %f225, %f226;
	shl.b32 	%r41, %r38, 23;
	sub.s32 	%r42, %r41, %r39;
	mov.b32 	%f228, %r42;
	mul.f32 	%f229, %f227, %f228;
	abs.f32 	%f230, %f213;
	setp.gt.f32 	%p33, %f230, 0f43180000;
	setp.lt.f32 	%p34, %f213, 0f00000000;
	selp.f32 	%f231, 0f00000000, 0f7F800000, %p34;
	selp.f32 	%f232, %f231, %f229, %p33;
	cvt.f64.f32 	%fd6, %f232;
	mul.f64 	%fd7, %fd6, 0d401AB126E978D4FE;
	add.s64 	%rd20, %rd18, %rd8;
	ld.global.f32 	%f233, [%rd20];
	cvt.f64.f32 	%fd8, %f233;
	mul.f64 	%fd9, %fd7, %fd8;
	add.s64 	%rd22, %rd18, %rd11;
	ld.global.f32 	%f234, [%rd22];
	cvt.f64.f32 	%fd10, %f234;
	mul.f64 	%fd11, %fd9, %fd10;
	cvt.f64.f32 	%fd12, %f243;
	div.rn.f64 	%fd13, %fd11, %fd12;
	cvt.f64.f32 	%fd14, %f5;
	mul.f64 	%fd15, %fd13, %fd14;
	cvta.to.global.u64 	%rd23, %rd2;
	add.s64 	%rd24, %rd23, %rd8;
	ld.global.f32 	%f235, [%rd24];
	cvt.f64.f32 	%fd16, %f235;
	sub.f64 	%fd17, %fd16, %fd15;
	cvt.rn.f32.f64 	%f236, %fd17;
	st.global.f32 	[%rd24], %f236;
	ld.global.f32 	%f237, [%rd20];
	cvt.f64.f32 	%fd18, %f237;
	mul.f64 	%fd19, %fd7, %fd18;
	ld.global.f32 	%f238, [%rd22];
	cvt.f64.f32 	%fd20, %f238;
	mul.f64 	%fd21, %fd19, %fd20;
	div.rn.f64 	%fd22, %fd21, %fd12;
	cvt.f64.f32 	%fd23, %f11;
	mul.f64 	%fd24, %fd22, %fd23;
	cvta.to.global.u64 	%rd25, %rd3;
	add.s64 	%rd26, %rd25, %rd8;
	ld.global.f32 	%f239, [%rd26];
	cvt.f64.f32 	%fd25, %f239;
	sub.f64 	%fd26, %fd25, %fd24;
	cvt.rn.f32.f64 	%f240, %fd26;
	st.global.f32 	[%rd26], %f240;
$L__BB2_19:
	ret;

}
	// .globl	_Z15updatePositionsPfS_S_S_
.visible .entry _Z15updatePositionsPfS_S_S_(
	.param .u64 .ptr .align 1 _Z15updatePositionsPfS_S_S__param_0,
	.param .u64 .ptr .align 1 _Z15updatePositionsPfS_S_S__param_1,
	.param .u64 .ptr .align 1 _Z15updatePositionsPfS_S_S__param_2,
	.param .u64 .ptr .align 1 _Z15updatePositionsPfS_S_S__param_3
)
{
	.reg .pred 	%p<2>;
	.reg .b32 	%r<2>;
	.reg .b32 	%f<7>;
	.reg .b64 	%rd<14>;

	ld.param.u64 	%rd1, [_Z15updatePositionsPfS_S_S__param_0];
	ld.param.u64 	%rd2, [_Z15updatePositionsPfS_S_S__param_1];
	ld.param.u64 	%rd3, [_Z15updatePositionsPfS_S_S__param_2];
	ld.param.u64 	%rd4, [_Z15updatePositionsPfS_S_S__param_3];
	mov.u32 	%r1, %tid.x;
	setp.gt.u32 	%p1, %r1, 9;
	@%p1 bra 	$L__BB3_2;
	cvta.to.global.u64 	%rd5, %rd3;
	cvta.to.global.u64 	%rd6, %rd1;
	cvta.to.global.u64 	%rd7, %rd4;
	cvta.to.global.u64 	%rd8, %rd2;
	mul.wide.u32 	%rd9, %r1, 4;
	add.s64 	%rd10, %rd5, %rd9;
	ld.global.f32 	%f1, [%rd10];
	add.s64 	%rd11, %rd6, %rd9;
	ld.global.f32 	%f2, [%rd11];
	add.f32 	%f3, %f1, %f2;
	st.global.f32 	[%rd11], %f3;
	add.s64 	%rd12, %rd7, %rd9;
	ld.global.f32 	%f4, [%rd12];
	add.s64 	%rd13, %rd8, %rd9;
	ld.global.f32 	%f5, [%rd13];
	add.f32 	%f6, %f4, %f5;
	st.global.f32 	[%rd13], %f6;
$L__BB3_2:
	ret;

}


// ===== COMPILED SASS (sm_100) =====

	.target	sm_100

	.elftype	@"ET_EXEC"


//--------------------- .note.nv.tkinfo           --------------------------
	.section	.note.nv.tkinfo,"",@"SHT_NOTE"
	.sectionflags	@"SHF_NOTE_NV_TKINFO"
	.tkinfo
        /*0018*/ 	.word	0x00000002
        /*0030*/ 	.string	""
        /*0030*/ 	.string	"ptxas"
        /*0030*/ 	.string	"Cuda compilation tools, release 13.0, V13.0.88"
        /*0030*/ 	.string	"Build cuda_13.0.r13.0/compiler.36424714_0"
        /*0030*/ 	.string	"-arch sm_100 -m 64 "



//--------------------- .note.nv.cuinfo           --------------------------
	.section	.note.nv.cuinfo,"",@"SHT_NOTE"
	.sectionflags	@"SHF_NOTE_NV_CUINFO"
        /*0018*/ 	.short	0x0002
        /*001a*/ 	.short	0x0064
        /*001c*/ 	.short	0x0082
	.zero		2


//--------------------- .nv.info                  --------------------------
	.section	.nv.info,"",@"SHT_CUDA_INFO"
	.align	4


	//----- nvinfo : EIATTR_REGCOUNT
	.align		4
        /*0000*/ 	.byte	0x04, 0x2f
        /*0002*/ 	.short	(.L_11 - .L_10)
	.align		4
.L_10:
        /*0004*/ 	.word	index@(_Z6randomPi)
        /*0008*/ 	.word	0x00000008


	//----- nvinfo : EIATTR_FRAME_SIZE
	.align		4
.L_11:
        /*000c*/ 	.byte	0x04, 0x11
        /*000e*/ 	.short	(.L_13 - .L_12)
	.align		4
.L_12:
        /*0010*/ 	.word	index@(_Z6randomPi)
        /*0014*/ 	.word	0x00000000


	//----- nvinfo : EIATTR_REGCOUNT
	.align		4
.L_13:
        /*0018*/ 	.byte	0x04, 0x2f
        /*001a*/ 	.short	(.L_15 - .L_14)
	.align		4
.L_14:
        /*001c*/ 	.word	index@(_Z10initializePfS_S_S_S_)
        /*0020*/ 	.word	0x00000016


	//----- nvinfo : EIATTR_FRAME_SIZE
	.align		4
.L_15:
        /*0024*/ 	.byte	0x04, 0x11
        /*0026*/ 	.short	(.L_17 - .L_16)
	.align		4
.L_16:
        /*0028*/ 	.word	index@(_Z10initializePfS_S_S_S_)
        /*002c*/ 	.word	0x00000000


	//----- nvinfo : EIATTR_REGCOUNT
	.align		4
.L_17:
        /*0030*/ 	.byte	0x04, 0x2f
        /*0032*/ 	.short	(.L_19 - .L_18)
	.align		4
.L_18:
        /*0034*/ 	.word	index@(_Z16updateVelocitiesPfS_S_S_S_)
        /*0038*/ 	.word	0x00000020


	//----- nvinfo : EIATTR_FRAME_SIZE
	.align		4
.L_19:
        /*003c*/ 	.byte	0x04, 0x11
        /*003e*/ 	.short	(.L_21 - .L_20)
	.align		4
.L_20:
        /*0040*/ 	.word	index@($__internal_1_$__cuda_sm20_sqrt_rn_f32_slowpath)
        /*0044*/ 	.word	0x00000028


	//----- nvinfo : EIATTR_FRAME_SIZE
	.align		4
.L_21:
        /*0048*/ 	.byte	0x04, 0x11
        /*004a*/ 	.short	(.L_23 - .L_22)
	.align		4
.L_22:
        /*004c*/ 	.word	index@($__internal_0_$__cuda_sm20_div_rn_f64_full)
        /*0050*/ 	.word	0x00000028


	//----- nvinfo : EIATTR_FRAME_SIZE
	.align		4
.L_23:
        /*0054*/ 	.byte	0x04, 0x11
        /*0056*/ 	.short	(.L_25 - .L_24)
	.align		4
.L_24:
        /*0058*/ 	.word	index@(_Z16updateVelocitiesPfS_S_S_S_)
        /*005c*/ 	.word	0x00000028


	//----- nvinfo : EIATTR_REGCOUNT
	.align		4
.L_25:
        /*0060*/ 	.byte	0x04, 0x2f
        /*0062*/ 	.short	(.L_27 - .L_26)
	.align		4
.L_26:
        /*0064*/ 	.word	index@(_Z15updatePositionsPfS_S_S_)
        /*0068*/ 	.word	0x00000010


	//----- nvinfo : EIATTR_FRAME_SIZE
	.align		4
.L_27:
        /*006c*/ 	.byte	0x04, 0x11
        /*006e*/ 	.short	(.L_29 - .L_28)
	.align		4
.L_28:
        /*0070*/ 	.word	index@(_Z15updatePositionsPfS_S_S_)
        /*0074*/ 	.word	0x00000000


	//----- nvinfo : EIATTR_MIN_STACK_SIZE
	.align		4
.L_29:
        /*0078*/ 	.byte	0x04, 0x12
        /*007a*/ 	.short	(.L_31 - .L_30)
	.align		4
.L_30:
        /*007c*/ 	.word	index@(_Z15updatePositionsPfS_S_S_)
        /*0080*/ 	.word	0x00000000


	//----- nvinfo : EIATTR_MIN_STACK_SIZE
	.align		4
.L_31:
        /*0084*/ 	.byte	0x04, 0x12
        /*0086*/ 	.short	(.L_33 - .L_32)
	.align		4
.L_32:
        /*0088*/ 	.word	index@(_Z16updateVelocitiesPfS_S_S_S_)
        /*008c*/ 	.word	0x00000028


	//----- nvinfo : EIATTR_MIN_STACK_SIZE
	.align		4
.L_33:
        /*0090*/ 	.byte	0x04, 0x12
        /*0092*/ 	.short	(.L_35 - .L_34)
	.align		4
.L_34:
        /*0094*/ 	.word	index@(_Z10initializePfS_S_S_S_)
        /*0098*/ 	.word	0x00000000


	//----- nvinfo : EIATTR_MIN_STACK_SIZE
	.align		4
.L_35:
        /*009c*/ 	.byte	0x04, 0x12
        /*009e*/ 	.short	(.L_37 - .L_36)
	.align		4
.L_36:
        /*00a0*/ 	.word	index@(_Z6randomPi)
        /*00a4*/ 	.word	0x00000000
.L_37:


//--------------------- .nv.compat                --------------------------
	.section	.nv.compat,"",@"SHT_CUDA_COMPAT_INFO"
	.align	4
        /*0000*/ 	.byte	0x02, 0x09, 0x00, 0x00, 0x02, 0x02, 0x01, 0x00, 0x02, 0x05, 0x05, 0x00, 0x03, 0x07, 0x01, 0x01
        /*0010*/ 	.byte	0x02, 0x03, 0x00, 0x00, 0x02, 0x06, 0x01, 0x00, 0x04, 0x0b, 0x08, 0x00, 0x01, 0x00, 0x00, 0x00
        /*0020*/ 	.byte	0x00, 0x00, 0x00, 0x00


//--------------------- .nv.info._Z15updatePositionsPfS_S_S_ --------------------------
	.section	.nv.info._Z15updatePositionsPfS_S_S_,"",@"SHT_CUDA_INFO"
	.sectionflags	@""
	.align	4


	//----- nvinfo : EIATTR_CUDA_API_VERSION
	.align		4
        /*0000*/ 	.byte	0x04, 0x37
        /*0002*/ 	.short	(.L_39 - .L_38)
.L_38:
        /*0004*/ 	.word	0x00000082


	//----- nvinfo : EIATTR_KPARAM_INFO
	.align		4
.L_39:
        /*0008*/ 	.byte	0x04, 0x17
        /*000a*/ 	.short	(.L_41 - .L_40)
.L_40:
        /*000c*/ 	.word	0x00000000
        /*0010*/ 	.short	0x0003
        /*0012*/ 	.short	0x0018
        /*0014*/ 	.byte	0x00, 0xf5, 0x21, 0x00


	//----- nvinfo : EIATTR_KPARAM_INFO
	.align		4
.L_41:
        /*0018*/ 	.byte	0x04, 0x17
        /*001a*/ 	.short	(.L_43 - .L_42)
.L_42:
        /*001c*/ 	.word	0x00000000
        /*0020*/ 	.short	0x0002
        /*0022*/ 	.short	0x0010
        /*0024*/ 	.byte	0x00, 0xf5, 0x21, 0x00


	//----- nvinfo : EIATTR_KPARAM_INFO
	.align		4
.L_43:
        /*0028*/ 	.byte	0x04, 0x17
        /*002a*/ 	.short	(.L_45 - .L_44)
.L_44:
        /*002c*/ 	.word	0x00000000
        /*0030*/ 	.short	0x0001
        /*0032*/ 	.short	0x0008
        /*0034*/ 	.byte	0x00, 0xf5, 0x21, 0x00


	//----- nvinfo : EIATTR_KPARAM_INFO
	.align		4
.L_45:
        /*0038*/ 	.byte	0x04, 0x17
        /*003a*/ 	.short	(.L_47 - .L_46)
.L_46:
        /*003c*/ 	.word	0x00000000
        /*0040*/ 	.short	0x0000
        /*0042*/ 	.short	0x0000
        /*0044*/ 	.byte	0x00, 0xf5, 0x21, 0x00


	//----- nvinfo : EIATTR_SPARSE_MMA_MASK
	.align		4
.L_47:
        /*0048*/ 	.byte	0x03, 0x50
        /*004a*/ 	.short	0x0000


	//----- nvinfo : EIATTR_MAXREG_COUNT
	.align		4
        /*004c*/ 	.byte	0x03, 0x1b
        /*004e*/ 	.short	0x00ff


	//----- nvinfo : EIATTR_MERCURY_ISA_VERSION
	.align		4
        /*0050*/ 	.byte	0x03, 0x5f
        /*0052*/ 	.short	0x0101


	//----- nvinfo : EIATTR_VRC_CTA_INIT_COUNT
	.align		4
        /*0054*/ 	.byte	0x02, 0x4a
	.zero		1
	.zero		1


	//----- nvinfo : EIATTR_EXIT_INSTR_OFFSETS
	.align		4
        /*0058*/ 	.byte	0x04, 0x1c
        /*005a*/ 	.short	(.L_49 - .L_48)


	//   ....[0]....
.L_48:
        /*005c*/ 	.word	0x00000030


	//   ....[1]....
        /*0060*/ 	.word	0x00000150


	//----- nvinfo : EIATTR_CBANK_PARAM_SIZE
	.align		4
.L_49:
        /*0064*/ 	.byte	0x03, 0x19
        /*0066*/ 	.short	0x0020


	//----- nvinfo : EIATTR_PARAM_CBANK
	.align		4
        /*0068*/ 	.byte	0x04, 0x0a
        /*006a*/ 	.short	(.L_51 - .L_50)
	.align		4
.L_50:
        /*006c*/ 	.word	index@(.nv.constant0._Z15updatePositionsPfS_S_S_)
        /*0070*/ 	.short	0x0380
        /*0072*/ 	.short	0x0020


	//----- nvinfo : EIATTR_SW_WAR
	.align		4
.L_51:
        /*0074*/ 	.byte	0x04, 0x36
        /*0076*/ 	.short	(.L_53 - .L_52)
.L_52:
        /*0078*/ 	.word	0x00000008
.L_53:


//--------------------- .nv.info._Z16updateVelocitiesPfS_S_S_S_ --------------------------
	.section	.nv.info._Z16updateVelocitiesPfS_S_S_S_,"",@"SHT_CUDA_INFO"
	.sectionflags	@""
	.align	4


	//----- nvinfo : EIATTR_CUDA_API_VERSION
	.align		4
        /*0000*/ 	.byte	0x04, 0x37
        /*0002*/ 	.short	(.L_55 - .L_54)
.L_54:
        /*0004*/ 	.word	0x00000082


	//----- nvinfo : EIATTR_KPARAM_INFO
	.align		4
.L_55:
        /*0008*/ 	.byte	0x04, 0x17
        /*000a*/ 	.short	(.L_57 - .L_56)
.L_56:
        /*000c*/ 	.word	0x00000000
        /*0010*/ 	.short	0x0004
        /*0012*/ 	.short	0x0020
        /*0014*/ 	.byte	0x00, 0xf5, 0x21, 0x00


	//----- nvinfo : EIATTR_KPARAM_INFO
	.align		4
.L_57:
        /*0018*/ 	.byte	0x04, 0x17
        /*001a*/ 	.short	(.L_59 - .L_58)
.L_58:
        /*001c*/ 	.word	0x00000000
        /*0020*/ 	.short	0x0003
        /*0022*/ 	.short	0x0018
        /*0024*/ 	.byte	0x00, 0xf5, 0x21, 0x00


	//----- nvinfo : EIATTR_KPARAM_INFO
	.align		4
.L_59:
        /*0028*/ 	.byte	0x04, 0x17
        /*002a*/ 	.short	(.L_61 - .L_60)
.L_60:
        /*002c*/ 	.word	0x00000000
        /*0030*/ 	.short	0x0002
        /*0032*/ 	.short	0x0010
        /*0034*/ 	.byte	0x00, 0xf5, 0x21, 0x00


	//----- nvinfo : EIATTR_KPARAM_INFO
	.align		4
.L_61:
        /*0038*/ 	.byte	0x04, 0x17
        /*003a*/ 	.short	(.L_63 - .L_62)
.L_62:
        /*003c*/ 	.word	0x00000000
        /*0040*/ 	.short	0x0001
        /*0042*/ 	.short	0x0008
        /*0044*/ 	.byte	0x00, 0xf5, 0x21, 0x00


	//----- nvinfo : EIATTR_KPARAM_INFO
	.align		4
.L_63:
        /*0048*/ 	.byte	0x04, 0x17
        /*004a*/ 	.short	(.L_65 - .L_64)
.L_64:
        /*004c*/ 	.word	0x00000000
        /*0050*/ 	.short	0x0000
        /*0052*/ 	.short	0x0000
        /*0054*/ 	.byte	0x00, 0xf5, 0x21, 0x00


	//----- nvinfo : EIATTR_SPARSE_MMA_MASK
	.align		4
.L_65:
        /*0058*/ 	.byte	0x03, 0x50
        /*005a*/ 	.short	0x0000


	//----- nvinfo : EIATTR_MAXREG_COUNT
	.align		4
        /*005c*/ 	.byte	0x03, 0x1b
        /*005e*/ 	.short	0x00ff


	//----- nvinfo : EIATTR_EXTERNS
	.align		4
        /*0060*/ 	.byte	0x04, 0x0f
        /*0062*/ 	.short	(.L_67 - .L_66)


	//   ....[0]....
	.align		4
.L_66:
        /*0064*/ 	.word	index@(vprintf)


	//----- nvinfo : EIATTR_MERCURY_ISA_VERSION
	.align		4
.L_67:
        /*0068*/ 	.byte	0x03, 0x5f
        /*006a*/ 	.short	0x0101


	//----- nvinfo : EIATTR_VRC_CTA_INIT_COUNT
	.align		4
        /*006c*/ 	.byte	0x02, 0x4a
	.zero		1
	.zero		1


	//----- nvinfo : EIATTR_SYSCALL_OFFSETS
	.align		4
        /*0070*/ 	.byte	0x04, 0x46
        /*0072*/ 	.short	(.L_69 - .L_68)


	//   ....[0]....
.L_68:
        /*0074*/ 	.word	0x00000bf0


	//----- nvinfo : EIATTR_EXIT_INSTR_OFFSETS
	.align		4
.L_69:
        /*0078*/ 	.byte	0x04, 0x1c
        /*007a*/ 	.short	(.L_71 - .L_70)


	//   ....[0]....
.L_70:
        /*007c*/ 	.word	0x00000c30


	//   ....[1]....
        /*0080*/ 	.word	0x000017f0


	//----- nvinfo : EIATTR_CRS_STACK_SIZE
	.align		4
.L_71:
        /*0084*/ 	.byte	0x04, 0x1e
        /*0086*/ 	.short	(.L_73 - .L_72)
.L_72:
        /*0088*/ 	.word	0x00000000


	//----- nvinfo : EIATTR_CBANK_PARAM_SIZE
	.align		4
.L_73:
        /*008c*/ 	.byte	0x03, 0x19
        /*008e*/ 	.short	0x0028


	//----- nvinfo : EIATTR_PARAM_CBANK
	.align		4
        /*0090*/ 	.byte	0x04, 0x0a
        /*0092*/ 	.short	(.L_75 - .L_74)
	.align		4
.L_74:
        /*0094*/ 	.word	index@(.nv.constant0._Z16updateVelocitiesPfS_S_S_S_)
        /*0098*/ 	.short	0x0380
        /*009a*/ 	.short	0x0028


	//----- nvinfo : EIATTR_SW_WAR
	.align		4
.L_75:
        /*009c*/ 	.byte	0x04, 0x36
        /*009e*/ 	.short	(.L_77 - .L_76)
.L_76:
        /*00a0*/ 	.word	0x00000008
.L_77:


//--------------------- .nv.info._Z10initializePfS_S_S_S_ --------------------------
	.section	.nv.info._Z10initializePfS_S_S_S_,"",@"SHT_CUDA_INFO"
	.sectionflags	@""
	.align	4


	//----- nvinfo : EIATTR_CUDA_API_VERSION
	.align		4
        /*0000*/ 	.byte	0x04, 0x37
        /*0002*/ 	.short	(.L_79 - .L_78)
.L_78:
        /*0004*/ 	.word	0x00000082


	//----- nvinfo : EIATTR_KPARAM_INFO
	.align		4
.L_79:
        /*0008*/ 	.byte	0x04, 0x17
        /*000a*/ 	.short	(.L_81 - .L_80)
.L_80:
        /*000c*/ 	.word	0x00000000
        /*0010*/ 	.short	0x0004
        /*0012*/ 	.short	0x0020
        /*0014*/ 	.byte	0x00, 0xf5, 0x21, 0x00


	//----- nvinfo : EIATTR_KPARAM_INFO
	.align		4
.L_81:
        /*0018*/ 	.byte	0x04, 0x17
        /*001a*/ 	.short	(.L_83 - .L_82)
.L_82:
        /*001c*/ 	.word	0x00000000
        /*0020*/ 	.short	0x0003
        /*0022*/ 	.short	0x0018
        /*0024*/ 	.byte	0x00, 0xf5, 0x21, 0x00


	//----- nvinfo : EIATTR_KPARAM_INFO
	.align		4
.L_83:
        /*0028*/ 	.byte	0x04, 0x17
        /*002a*/ 	.short	(.L_85 - .L_84)
.L_84:
        /*002c*/ 	.word	0x00000000
        /*0030*/ 	.short	0x0002
        /*0032*/ 	.short	0x0010
        /*0034*/ 	.byte	0x00, 0xf5, 0x21, 0x00


	//----- nvinfo : EIATTR_KPARAM_INFO
	.align		4
.L_85:
        /*0038*/ 	.byte	0x04, 0x17
        /*003a*/ 	.short	(.L_87 - .L_86)
.L_86:
        /*003c*/ 	.word	0x00000000
        /*0040*/ 	.short	0x0001
        /*0042*/ 	.short	0x0008
        /*0044*/ 	.byte	0x00, 0xf5, 0x21, 0x00


	//----- nvinfo : EIATTR_KPARAM_INFO
	.align		4
.L_87:
        /*0048*/ 	.byte	0x04, 0x17
        /*004a*/ 	.short	(.L_89 - .L_88)
.L_88:
        /*004c*/ 	.word	0x00000000
        /*0050*/ 	.short	0x0000
        /*0052*/ 	.short	0x0000
        /*0054*/ 	.byte	0x00, 0xf5, 0x21, 0x00


	//----- nvinfo : EIATTR_SPARSE_MMA_MASK
	.align		4
.L_89:
        /*0058*/ 	.byte	0x03, 0x50
        /*005a*/ 	.short	0x0000


	//----- nvinfo : EIATTR_MAXREG_COUNT
	.align		4
        /*005c*/ 	.byte	0x03, 0x1b
        /*005e*/ 	.short	0x00ff


	//----- nvinfo : EIATTR_MERCURY_ISA_VERSION
	.align		4
        /*0060*/ 	.byte	0x03, 0x5f
        /*0062*/ 	.short	0x0101


	//----- nvinfo : EIATTR_VRC_CTA_INIT_COUNT
	.align		4
        /*0064*/ 	.byte	0x02, 0x4a
	.zero		1
	.zero		1


	//----- nvinfo : EIATTR_EXIT_INSTR_OFFSETS
	.align		4
        /*0068*/ 	.byte	0x04, 0x1c
        /*006a*/ 	.short	(.L_91 - .L_90)


	//   ....[0]....
.L_90:
        /*006c*/ 	.word	0x00000160


	//----- nvinfo : EIATTR_CBANK_PARAM_SIZE
	.align		4
.L_91:
        /*0070*/ 	.byte	0x03, 0x19
        /*0072*/ 	.short	0x0028


	//----- nvinfo : EIATTR_PARAM_CBANK
	.align		4
        /*0074*/ 	.byte	0x04, 0x0a
        /*0076*/ 	.short	(.L_93 - .L_92)
	.align		4
.L_92:
        /*0078*/ 	.word	index@(.nv.constant0._Z10initializePfS_S_S_S_)
        /*007c*/ 	.short	0x0380
        /*007e*/ 	.short	0x0028


	//----- nvinfo : EIATTR_SW_WAR
	.align		4
.L_93:
        /*0080*/ 	.byte	0x04, 0x36
        /*0082*/ 	.short	(.L_95 - .L_94)
.L_94:
        /*0084*/ 	.word	0x00000008
.L_95:


//--------------------- .nv.info._Z6randomPi      --------------------------
	.section	.nv.info._Z6randomPi,"",@"SHT_CUDA_INFO"
	.sectionflags	@""
	.align	4


	//----- nvinfo : EIATTR_CUDA_API_VERSION
	.align		4
        /*0000*/ 	.byte	0x04, 0x37
        /*0002*/ 	.short	(.L_97 - .L_96)
.L_96:
        /*0004*/ 	.word	0x00000082


	//----- nvinfo : EIATTR_KPARAM_INFO
	.align		4
.L_97:
        /*0008*/ 	.byte	0x04, 0x17
        /*000a*/ 	.short	(.L_99 - .L_98)
.L_98:
        /*000c*/ 	.word	0x00000000
        /*0010*/ 	.short	0x0000
        /*0012*/ 	.short	0x0000
        /*0014*/ 	.byte	0x00, 0xf5, 0x21, 0x00


	//----- nvinfo : EIATTR_SPARSE_MMA_MASK
	.align		4
.L_99:
        /*0018*/ 	.byte	0x03, 0x50
        /*001a*/ 	.short	0x0000


	//----- nvinfo : EIATTR_MAXREG_COUNT
	.align		4
        /*001c*/ 	.byte	0x03, 0x1b
        /*001e*/ 	.short	0x00ff


	//----- nvinfo : EIATTR_MERCURY_ISA_VERSION
	.align		4
        /*0020*/ 	.byte	0x03, 0x5f
        /*0022*/ 	.short	0x0101


	//----- nvinfo : EIATTR_VRC_CTA_INIT_COUNT
	.align		4
        /*0024*/ 	.byte	0x02, 0x4a
	.zero		1
	.zero		1


	//----- nvinfo : EIATTR_EXIT_INSTR_OFFSETS
	.align		4
        /*0028*/ 	.byte	0x04, 0x1c
        /*002a*/ 	.short	(.L_101 - .L_100)


	//   ....[0]....
.L_100:
        /*002c*/ 	.word	0x00000050


	//----- nvinfo : EIATTR_CBANK_PARAM_SIZE
	.align		4
.L_101:
        /*0030*/ 	.byte	0x03, 0x19
        /*0032*/ 	.short	0x0008


	//----- nvinfo : EIATTR_PARAM_CBANK
	.align		4
        /*0034*/ 	.byte	0x04, 0x0a
        /*0036*/ 	.short	(.L_103 - .L_102)
	.align		4
.L_102:
        /*0038*/ 	.word	index@(.nv.constant0._Z6randomPi)
        /*003c*/ 	.short	0x0380
        /*003e*/ 	.short	0x0008


	//----- nvinfo : EIATTR_SW_WAR
	.align		4
.L_103:
        /*0040*/ 	.byte	0x04, 0x36
        /*0042*/ 	.short	(.L_105 - .L_104)
.L_104:
        /*0044*/ 	.word	0x00000008
.L_105:


//--------------------- .nv.callgraph             --------------------------
	.section	.nv.callgraph,"",@"SHT_CUDA_CALLGRAPH"
	.align	4
	.sectionentsize	8
	.align		4
        /*0000*/ 	.word	0x00000000
	.align		4
        /*0004*/ 	.word	0xffffffff
	.align		4
        /*0008*/ 	.word	index@(_Z16updateVelocitiesPfS_S_S_S_)
	.align		4
        /*000c*/ 	.word	index@(vprintf)
	.align		4
        /*0010*/ 	.word	0x00000000
	.align		4
        /*0014*/ 	.word	0xfffffffe
	.align		4
        /*0018*/ 	.word	0x00000000
	.align		4
        /*001c*/ 	.word	0xfffffffd
	.align		4
        /*0020*/ 	.word	0x00000000
	.align		4
        /*0024*/ 	.word	0xfffffffc


//--------------------- .nv.constant4             --------------------------
	.section	.nv.constant4,"a",@progbits
	.align	8
	.align		8
.nv.constant4:
        /*0000*/ 	.dword	precalc_xorwow_matrix
	.align		8
        /*0008*/ 	.dword	precalc_xorwow_offset_matrix
	.align		8
        /*0010*/ 	.dword	mrg32k3aM1
	.align		8
        /*0018*/ 	.dword	mrg32k3aM2
	.align		8
        /*0020*/ 	.dword	mrg32k3aM1SubSeq
	.align		8
        /*0028*/ 	.dword	mrg32k3aM2SubSeq
	.align		8
        /*0030*/ 	.dword	mrg32k3aM1Seq
	.align		8
        /*0038*/ 	.dword	mrg32k3aM2Seq
	.align		8
        /*0040*/ 	.dword	$str
	.align		8
        /*0048*/ 	.dword	vprintf


//--------------------- .nv.constant3             --------------------------
	.section	.nv.constant3,"a",@progbits
	.align	8
.nv.constant3:
	.type		__cr_lgamma_table,@object
	.size		__cr_lgamma_table,(.L_8 - __cr_lgamma_table)
__cr_lgamma_table:
        /*0000*/ 	.byte	0x00, 0x00, 0x00, 0x00, 0x00, 0x00, 0x00, 0x00, 0x00, 0x00, 0x00, 0x00, 0x00, 0x00, 0x00, 0x00
        /*0010*/ 	.byte	0xef, 0x39, 0xfa, 0xfe, 0x42, 0x2e, 0xe6, 0x3f, 0x02, 0x20, 0x2a, 0xfa, 0x0b, 0xab, 0xfc, 0x3f
        /*0020*/ 	.byte	0xf9, 0x2c, 0x92, 0x7c, 0xa7, 0x6c, 0x09, 0x40, 0xc9, 0x79, 0x44, 0x3c, 0x64, 0x26, 0x13, 0x40
        /*0030*/ 	.byte	0xca, 0x01, 0xcf, 0x3a, 0x27, 0x51, 0x1a, 0x40, 0x30, 0xcc, 0x2d, 0xf3, 0xe1, 0x0c, 0x21, 0x40
        /*0040*/ 	.byte	0x0d, 0xb7, 0xfc, 0x82, 0x8e, 0x35, 0x25, 0x40
.L_8:


//--------------------- .text._Z15updatePositionsPfS_S_S_ --------------------------
	.section	.text._Z15updatePositionsPfS_S_S_,"ax",@progbits
	.align	128
        .global         _Z15updatePositionsPfS_S_S_
        .type           _Z15updatePositionsPfS_S_S_,@function
        .size           _Z15updatePositionsPfS_S_S_,(.L_x_26 - _Z15updatePositionsPfS_S_S_)
        .other          _Z15updatePositionsPfS_S_S_,@"STO_CUDA_ENTRY STV_DEFAULT"
_Z15updatePositionsPfS_S_S_:
.text._Z15updatePositionsPfS_S_S_:
[----:B------:R-:W-:Y:S01]  /*0000*/  LDC R1, c[0x0][0x37c] ;  /* 0x0000df00ff017b82 */ /* 0x000fe20000000800 */
[----:B------:R-:W0:Y:S02]  /*0010*/  S2R R13, SR_TID.X ;  /* 0x00000000000d7919 */ /* 0x000e240000002100 */
[----:B0-----:R-:W-:-:S13]  /*0020*/  ISETP.GT.U32.AND P0, PT, R13, 0x9, PT ;  /* 0x000000090d00780c */ /* 0x001fda0003f04070 */
[----:B------:R-:W-:Y:S05]  /*0030*/  @P0 EXIT ;  /* 0x000000000000094d */ /* 0x000fea0003800000 */
[----:B------:R-:W0:Y:S01]  /*0040*/  LDC.64 R2, c[0x0][0x390] ;  /* 0x0000e400ff027b82 */ /* 0x000e220000000a00 */
[----:B------:R-:W1:Y:S07]  /*0050*/  LDCU.64 UR4, c[0x0][0x358] ;  /* 0x00006b00ff0477ac */ /* 0x000e6e0008000a00 */
[----:B------:R-:W2:Y:S08]  /*0060*/  LDC.64 R4, c[0x0][0x380] ;  /* 0x0000e000ff047b82 */ /* 0x000eb00000000a00 */
[----:B------:R-:W3:Y:S01]  /*0070*/  LDC.64 R6, c[0x0][0x398] ;  /* 0x0000e600ff067b82 */ /* 0x000ee20000000a00 */
[----:B0-----:R-:W-:-:S07]  /*0080*/  IMAD.WIDE.U32 R2, R13, 0x4, R2 ;  /* 0x000000040d027825 */ /* 0x001fce00078e0002 */
[----:B------:R-:W0:Y:S01]  /*0090*/  LDC.64 R8, c[0x0][0x388] ;  /* 0x0000e200ff087b82 */ /* 0x000e220000000a00 */
[----:B-1----:R-:W4:Y:S01]  /*00a0*/  LDG.E R2, desc[UR4][R2.64] ;  /* 0x0000000402027981 */ /* 0x002f22000c1e1900 */
[----:B--2---:R-:W-:-:S05]  /*00b0*/  IMAD.WIDE.U32 R4, R13, 0x4, R4 ;  /* 0x000000040d047825 */ /* 0x004fca00078e0004 */
[----:B------:R-:W4:Y:S01]  /*00c0*/  LDG.E R11, desc[UR4][R4.64] ;  /* 0x00000004040b7981 */ /* 0x000f22000c1e1900 */
[----:B---3--:R-:W-:-:S04]  /*00d0*/  IMAD.WIDE.U32 R6, R13, 0x4, R6 ;  /* 0x000000040d067825 */ /* 0x008fc800078e0006 */
[----:B0-----:R-:W-:-:S04]  /*00e0*/  IMAD.WIDE.U32 R8, R13, 0x4, R8 ;  /* 0x000000040d087825 */ /* 0x001fc800078e0008 */
[----:B----4-:R-:W-:-:S05]  /*00f0*/  FADD R11, R2, R11 ;  /* 0x0000000b020b7221 */ /* 0x010fca0000000000 */
[----:B------:R-:W-:Y:S04]  /*0100*/  STG.E desc[UR4][R4.64], R11 ;  /* 0x0000000b04007986 */ /* 0x000fe8000c101904 */
[----:B------:R-:W2:Y:S04]  /*0110*/  LDG.E R6, desc[UR4][R6.64] ;  /* 0x0000000406067981 */ /* 0x000ea8000c1e1900 */
[----:B------:R-:W2:Y:S02]  /*0120*/  LDG.E R13, desc[UR4][R8.64] ;  /* 0x00000004080d7981 */ /* 0x000ea4000c1e1900 */
[----:B--2---:R-:W-:-:S05]  /*0130*/  FADD R13, R6, R13 ;  /* 0x0000000d060d7221 */ /* 0x004fca0000000000 */
[----:B------:R-:W-:Y:S01]  /*0140*/  STG.E desc[UR4][R8.64], R13 ;  /* 0x0000000d08007986 */ /* 0x000fe2000c101904 */
[----:B------:R-:W-:Y:S05]  /*0150*/  EXIT ;  /* 0x000000000000794d */ /* 0x000fea0003800000 */
.L_x_0:
[----:B------:R-:W-:-:S00]  /*0160*/  BRA `(.L_x_0) ;  /* 0xfffffffc00fc7947 */ /* 0x000fc0000383ffff */
[----:B------:R-:W-:-:S00]  /*0170*/  NOP ;  /* 0x0000000000007918 */ /* 0x000fc00000000000 */
        /* <DEDUP_REMOVED lines=8> */
.L_x_26:


//--------------------- .text._Z16updateVelocitiesPfS_S_S_S_ --------------------------
	.section	.text._Z16updateVelocitiesPfS_S_S_S_,"ax",@progbits
	.align	128
        .global         _Z16updateVelocitiesPfS_S_S_S_
        .type           _Z16updateVelocitiesPfS_S_S_S_,@function
        .size           _Z16updateVelocitiesPfS_S_S_S_,(.L_x_25 - _Z16updateVelocitiesPfS_S_S_S_)
        .other          _Z16updateVelocitiesPfS_S_S_S_,@"STO_CUDA_ENTRY STV_DEFAULT"
_Z16updateVelocitiesPfS_S_S_S_:
.text._Z16updateVelocitiesPfS_S_S_S_:
[----:B------:R-:W0:Y:S01]  /*0000*/  LDC R1, c[0x0][0x37c] ;  /* 0x0000df00ff017b82 */ /* 0x000e220000000800 */
[----:B------:R-:W1:Y:S07]  /*0010*/  S2R R17, SR_TID.X ;  /* 0x0000000000117919 */ /* 0x000e6e0000002100 */
[----:B------:R-:W1:Y:S01]  /*0020*/  LDC.64 R14, c[0x0][0x398] ;  /* 0x0000e600ff0e7b82 */ /* 0x000e620000000a00 */
[----:B------:R-:W2:Y:S01]  /*0030*/  LDCU.64 UR36, c[0x0][0x358] ;  /* 0x00006b00ff2477ac */ /* 0x000ea20008000a00 */
[----:B0-----:R-:W-:Y:S01]  /*0040*/  IADD3 R1, PT, PT, R1, -0x28, RZ ;  /* 0xffffffd801017810 */ /* 0x001fe20007ffe0ff */
[----:B------:R-:W0:Y:S05]  /*0050*/  S2R R22, SR_TID.Y ;  /* 0x0000000000167919 */ /* 0x000e2a0000002200 */
[----:B------:R-:W3:Y:S01]  /*0060*/  LDC.64 R18, c[0x0][0x3a0] ;  /* 0x0000e800ff127b82 */ /* 0x000ee20000000a00 */
[----:B-1----:R-:W-:-:S04]  /*0070*/  IMAD.WIDE.U32 R4, R17, 0x4, R14 ;  /* 0x0000000411047825 */ /* 0x002fc800078e000e */
[C---:B0-----:R-:W-:Y:S01]  /*0080*/  IMAD.WIDE.U32 R14, R22.reuse, 0x4, R14 ;  /* 0x00000004160e7825 */ /* 0x041fe200078e000e */
[----:B--2---:R0:W2:Y:S03]  /*0090*/  LDG.E R11, desc[UR36][R4.64] ;  /* 0x00000024040b7981 */ /* 0x0040a6000c1e1900 */
[--C-:B---3--:R-:W-:Y:S02]  /*00a0*/  IMAD.WIDE.U32 R8, R17, 0x4, R18.reuse ;  /* 0x0000000411087825 */ /* 0x108fe400078e0012 */
[----:B------:R-:W2:Y:S02]  /*00b0*/  LDG.E R14, desc[UR36][R14.64] ;  /* 0x000000240e0e7981 */ /* 0x000ea4000c1e1900 */
[----:B------:R-:W-:Y:S02]  /*00c0*/  IMAD.WIDE.U32 R18, R22, 0x4, R18 ;  /* 0x0000000416127825 */ /* 0x000fe400078e0012 */
[----:B------:R-:W3:Y:S04]  /*00d0*/  LDG.E R13, desc[UR36][R8.64] ;  /* 0x00000024080d7981 */ /* 0x000ee8000c1e1900 */
[----:B------:R-:W3:Y:S01]  /*00e0*/  LDG.E R0, desc[UR36][R18.64] ;  /* 0x0000002412007981 */ /* 0x000ee2000c1e1900 */
[----:B------:R-:W1:Y:S01]  /*00f0*/  LDCU UR4, c[0x0][0x2f8] ;  /* 0x00005f00ff0477ac */ /* 0x000e620008000800 */
[----:B------:R-:W4:Y:S01]  /*0100*/  LDCU UR5, c[0x0][0x2fc] ;  /* 0x00005f80ff0577ac */ /* 0x000f220008000800 */
[----:B------:R-:W-:Y:S01]  /*0110*/  BSSY.RECONVERGENT B0, `(.L_x_1) ;  /* 0x000004b000007945 */ /* 0x000fe20003800200 */
[----:B0-----:R-:W-:Y:S01]  /*0120*/  HFMA2 R4, -RZ, RZ, 1.875, 0 ;  /* 0x3f800000ff047431 */ /* 0x001fe200000001ff */
[----:B------:R-:W-:-:S02]  /*0130*/  MOV R3, 0x3f800000 ;  /* 0x3f80000000037802 */ /* 0x000fc40000000f00 */
[----:B-1----:R-:W-:-:S04]  /*0140*/  IADD3 R6, P2, PT, R1, UR4, RZ ;  /* 0x0000000401067c10 */ /* 0x002fc8000ff5e0ff */
[----:B----4-:R-:W-:Y:S01]  /*0150*/  IADD3.X R7, PT, PT, RZ, UR5, RZ, P2, !PT ;  /* 0x00000005ff077c10 */ /* 0x010fe200097fe4ff */
[----:B--2---:R-:W-:-:S05]  /*0160*/  FADD R16, R11, -R14 ;  /* 0x8000000e0b107221 */ /* 0x004fca0000000000 */
[----:B------:R-:W-:Y:S01]  /*0170*/  FSETP.NEU.AND P0, PT, R16, 1, PT ;  /* 0x3f8000001000780b */ /* 0x000fe20003f0d000 */
[----:B---3--:R-:W-:-:S05]  /*0180*/  FADD R2, R13, -R0 ;  /* 0x800000000d027221 */ /* 0x008fca0000000000 */
[----:B------:R-:W-:-:S07]  /*0190*/  FSETP.NEU.AND P1, PT, R2, 1, PT ;  /* 0x3f8000000200780b */ /* 0x000fce0003f2d000 */
[----:B------:R-:W-:Y:S06]  /*01a0*/  @!P0 BRA `(.L_x_2) ;  /* 0x0000000400048947 */ /* 0x000fec0003800000 */
[----:B------:R-:W-:-:S13]  /*01b0*/  FSETP.NAN.AND P0, PT, |R16|, |R16|, PT ;  /* 0x400000101000720b */ /* 0x000fda0003f08200 */
[----:B------:R-:W-:Y:S01]  /*01c0*/  @P0 FADD R4, R16, 2 ;  /* 0x4000000010040421 */ /* 0x000fe20000000000 */
[----:B------:R-:W-:Y:S06]  /*01d0*/  @P0 BRA `(.L_x_2) ;  /* 0x0000000000f80947 */ /* 0x000fec0003800000 */
[C---:B------:R-:W-:Y:S01]  /*01e0*/  FMUL R5, |R16|.reuse, 16777216 ;  /* 0x4b80000010057820 */ /* 0x040fe20000400200 */
[----:B------:R-:W-:Y:S01]  /*01f0*/  FSETP.GEU.AND P0, PT, |R16|, 1.175494350822287508e-38, PT ;  /* 0x008000001000780b */ /* 0x000fe20003f0e200 */
[----:B------:R-:W-:-:S03]  /*0200*/  HFMA2 R19, -RZ, RZ, 0.771484375, 0.21533203125 ;  /* 0x3a2c32e4ff137431 */ /* 0x000fc600000001ff */
[----:B------:R-:W-:Y:S02]  /*0210*/  FSEL R5, R5, |R16|, !P0 ;  /* 0x4000001005057208 */ /* 0x000fe40004000000 */
[----:B------:R-:W-:Y:S02]  /*0220*/  FSEL R10, RZ, -24, P0 ;  /* 0xc1c00000ff0a7808 */ /* 0x000fe40000000000 */
[----:B------:R-:W-:Y:S02]  /*0230*/  IADD3 R4, PT, PT, R5, -0x3f3504f3, RZ ;  /* 0xc0cafb0d05047810 */ /* 0x000fe40007ffe0ff */
[----:B------:R-:W-:Y:S02]  /*0240*/  FSETP.NEU.AND P0, PT, |R16|, +INF , PT ;  /* 0x7f8000001000780b */ /* 0x000fe40003f0d200 */
[----:B------:R-:W-:Y:S02]  /*0250*/  LOP3.LUT R4, R4, 0xff800000, RZ, 0xc0, !PT ;  /* 0xff80000004047812 */ /* 0x000fe400078ec0ff */
[----:B------:R-:W-:-:S02]  /*0260*/  FSETP.NEU.AND P0, PT, R16, RZ, P0 ;  /* 0x000000ff1000720b */ /* 0x000fc4000070d000 */
[----:B------:R-:W-:-:S05]  /*0270*/  IADD3 R5, PT, PT, R5, -R4, RZ ;  /* 0x8000000405057210 */ /* 0x000fca0007ffe0ff */
[C---:B------:R-:W-:Y:S01]  /*0280*/  FADD R8, R5.reuse, 1 ;  /* 0x3f80000005087421 */ /* 0x040fe20000000000 */
[----:B------:R-:W-:Y:S01]  /*0290*/  FADD R15, R5, -1 ;  /* 0xbf800000050f7421 */ /* 0x000fe20000000000 */
[----:B------:R-:W-:-:S03]  /*02a0*/  I2FP.F32.S32 R5, R4 ;  /* 0x0000000400057245 */ /* 0x000fc60000201400 */
[----:B------:R-:W-:Y:S01]  /*02b0*/  FADD R9, R15, R15 ;  /* 0x0000000f0f097221 */ /* 0x000fe20000000000 */
[----:B------:R-:W0:Y:S03]  /*02c0*/  MUFU.RCP R8, R8 ;  /* 0x0000000800087308 */ /* 0x000e260000001000 */
[----:B0-----:R-:W-:Y:S01]  /*02d0*/  FMUL R4, R8, R9 ;  /* 0x0000000908047220 */ /* 0x001fe20000400000 */
[----:B------:R-:W-:-:S03]  /*02e0*/  FFMA R9, R5, 1.1920928955078125e-07, R10 ;  /* 0x3400000005097823 */ /* 0x000fc6000000000a */
[----:B------:R-:W-:Y:S01]  /*02f0*/  FADD R12, R15, -R4 ;  /* 0x800000040f0c7221 */ /* 0x000fe20000000000 */
[CC--:B------:R-:W-:Y:S01]  /*0300*/  FMUL R10, R4.reuse, R4.reuse ;  /* 0x00000004040a7220 */ /* 0x0c0fe20000400000 */
[----:B------:R-:W-:Y:S02]  /*0310*/  FFMA R5, R4, 1.4426950216293334961, R9 ;  /* 0x3fb8aa3b04057823 */ /* 0x000fe40000000009 */
[----:B------:R-:W-:Y:S01]  /*0320*/  FADD R12, R12, R12 ;  /* 0x0000000c0c0c7221 */ /* 0x000fe20000000000 */
[C---:B------:R-:W-:Y:S01]  /*0330*/  FFMA R19, R10.reuse, R19, 0.0032181653659790754318 ;  /* 0x3b52e7db0a137423 */ /* 0x040fe20000000013 */
[----:B------:R-:W-:Y:S02]  /*0340*/  FADD R9, R9, -R5 ;  /* 0x8000000509097221 */ /* 0x000fe40000000000 */
[----:B------:R-:W-:Y:S01]  /*0350*/  FFMA R15, R15, -R4, R12 ;  /* 0x800000040f0f7223 */ /* 0x000fe2000000000c */
[----:B------:R-:W-:Y:S01]  /*0360*/  FFMA R19, R10, R19, 0.018033718690276145935 ;  /* 0x3c93bb730a137423 */ /* 0x000fe20000000013 */
[----:B------:R-:W-:-:S02]  /*0370*/  FFMA R12, R4, 1.4426950216293334961, R9 ;  /* 0x3fb8aa3b040c7823 */ /* 0x000fc40000000009 */
[----:B------:R-:W-:Y:S01]  /*0380*/  FMUL R15, R8, R15 ;  /* 0x0000000f080f7220 */ /* 0x000fe20000400000 */
[----:B------:R-:W-:-:S03]  /*0390*/  FFMA R19, R10, R19, 0.12022458761930465698 ;  /* 0x3df6384f0a137423 */ /* 0x000fc60000000013 */
[----:B------:R-:W-:Y:S01]  /*03a0*/  FFMA R9, R15, 1.4426950216293334961, R12 ;  /* 0x3fb8aa3b0f097823 */ /* 0x000fe2000000000c */
[----:B------:R-:W-:-:S03]  /*03b0*/  FMUL R19, R10, R19 ;  /* 0x000000130a137220 */ /* 0x000fc60000400000 */
[----:B------:R-:W-:Y:S01]  /*03c0*/  FFMA R10, R4, 1.9251366722983220825e-08, R9 ;  /* 0x32a55e34040a7823 */ /* 0x000fe20000000009 */
[----:B------:R-:W-:-:S04]  /*03d0*/  FMUL R8, R19, 3 ;  /* 0x4040000013087820 */ /* 0x000fc80000400000 */
[----:B------:R-:W-:Y:S01]  /*03e0*/  FFMA R8, R15, R8, R10 ;  /* 0x000000080f087223 */ /* 0x000fe2000000000a */
[----:B------:R-:W-:-:S03]  /*03f0*/  MOV R10, 0x391fcb8e ;  /* 0x391fcb8e000a7802 */ /* 0x000fc60000000f00 */
[----:B------:R-:W-:-:S04]  /*0400*/  FFMA R8, R4, R19, R8 ;  /* 0x0000001304087223 */ /* 0x000fc80000000008 */
[----:B------:R-:W-:-:S04]  /*0410*/  FADD R9, R5, R8 ;  /* 0x0000000805097221 */ /* 0x000fc80000000000 */
[----:B------:R-:W-:Y:S01]  /*0420*/  FMUL R4, R9, 2 ;  /* 0x4000000009047820 */ /* 0x000fe20000400000 */
[----:B------:R-:W-:-:S03]  /*0430*/  FADD R5, -R5, R9 ;  /* 0x0000000905057221 */ /* 0x000fc60000000100 */
[----:B------:R-:W0:Y:S01]  /*0440*/  FRND R15, R4 ;  /* 0x00000004000f7307 */ /* 0x000e220000201000 */
[----:B------:R-:W-:Y:S01]  /*0450*/  FADD R8, R8, -R5 ;  /* 0x8000000508087221 */ /* 0x000fe20000000000 */
[----:B------:R-:W-:Y:S01]  /*0460*/  FFMA R9, R9, 2, -R4 ;  /* 0x4000000009097823 */ /* 0x000fe20000000804 */
[----:B------:R-:W-:-:S03]  /*0470*/  FSETP.GT.AND P3, PT, |R4|, 152, PT ;  /* 0x431800000400780b */ /* 0x000fc60003f64200 */
[----:B------:R-:W-:Y:S02]  /*0480*/  FFMA R8, R8, 2, R9 ;  /* 0x4000000008087823 */ /* 0x000fe40000000009 */
[----:B------:R-:W1:Y:S01]  /*0490*/  F2I.NTZ R9, R4 ;  /* 0x0000000400097305 */ /* 0x000e620000203100 */
[----:B0-----:R-:W-:Y:S01]  /*04a0*/  FADD R5, R4, -R15 ;  /* 0x8000000f04057221 */ /* 0x001fe20000000000 */
[----:B------:R-:W-:-:S03]  /*04b0*/  FSETP.GT.AND P2, PT, R15, RZ, PT ;  /* 0x000000ff0f00720b */ /* 0x000fc60003f44000 */
[----:B------:R-:W-:-:S04]  /*04c0*/  FADD R5, R5, R8 ;  /* 0x0000000805057221 */ /* 0x000fc80000000000 */
[----:B------:R-:W-:-:S04]  /*04d0*/  FFMA R8, R5, R10, 0.0013391353422775864601 ;  /* 0x3aaf85ed05087423 */ /* 0x000fc8000000000a */
[----:B------:R-:W-:-:S04]  /*04e0*/  FFMA R8, R5, R8, 0.0096188392490148544312 ;  /* 0x3c1d985605087423 */ /* 0x000fc80000000008 */
[----:B------:R-:W-:-:S04]  /*04f0*/  FFMA R8, R5, R8, 0.055503588169813156128 ;  /* 0x3d6357bb05087423 */ /* 0x000fc80000000008 */
[C---:B------:R-:W-:Y:S01]  /*0500*/  FFMA R10, R5.reuse, R8, 0.24022644758224487305 ;  /* 0x3e75fdec050a7423 */ /* 0x040fe20000000008 */
[----:B------:R-:W-:Y:S02]  /*0510*/  SEL R8, RZ, 0x83000000, P2 ;  /* 0x83000000ff087807 */ /* 0x000fe40001000000 */
[----:B------:R-:W-:Y:S01]  /*0520*/  FSETP.GEU.AND P2, PT, R4, RZ, PT ;  /* 0x000000ff0400720b */ /* 0x000fe20003f4e000 */
[----:B------:R-:W-:Y:S01]  /*0530*/  FFMA R12, R5, R10, 0.69314718246459960938 ;  /* 0x3f317218050c7423 */ /* 0x000fe2000000000a */
[----:B------:R-:W-:Y:S02]  /*0540*/  IADD3 R10, PT, PT, R8, 0x7f000000, RZ ;  /* 0x7f000000080a7810 */ /* 0x000fe40007ffe0ff */
[----:B-1----:R-:W-:Y:S01]  /*0550*/  LEA R9, R9, -R8, 0x17 ;  /* 0x8000000809097211 */ /* 0x002fe200078eb8ff */
[----:B------:R-:W-:Y:S01]  /*0560*/  FFMA R5, R5, R12, 1 ;  /* 0x3f80000005057423 */ /* 0x000fe2000000000c */
[----:B------:R-:W-:-:S03]  /*0570*/  FSEL R4, RZ, +INF , !P2 ;  /* 0x7f800000ff047808 */ /* 0x000fc60005000000 */
[----:B------:R-:W-:Y:S01]  /*0580*/  FMUL R10, R10, R5 ;  /* 0x000000050a0a7220 */ /* 0x000fe20000400000 */
[----:B------:R-:W-:-:S03]  /*0590*/  @!P0 FADD R5, R16, R16 ;  /* 0x0000001010058221 */ /* 0x000fc60000000000 */
[----:B------:R-:W-:Y:S02]  /*05a0*/  @!P3 FMUL R4, R9, R10 ;  /* 0x0000000a0904b220 */ /* 0x000fe40000400000 */
[----:B------:R-:W-:-:S07]  /*05b0*/  @!P0 LOP3.LUT R4, R5, 0x7fffffff, RZ, 0xc0, !PT ;  /* 0x7fffffff05048812 */ /* 0x000fce00078ec0ff */
.L_x_2:
[----:B------:R-:W-:Y:S05]  /*05c0*/  BSYNC.RECONVERGENT B0 ;  /* 0x0000000000007941 */ /* 0x000fea0003800200 */
.L_x_1:
[----:B------:R-:W-:Y:S04]  /*05d0*/  BSSY.RECONVERGENT B0, `(.L_x_3) ;  /* 0x0000043000007945 */ /* 0x000fe80003800200 */
[----:B------:R-:W-:Y:S05]  /*05e0*/  @!P1 BRA `(.L_x_4) ;  /* 0x0000000400049947 */ /* 0x000fea0003800000 */
[----:B------:R-:W-:-:S13]  /*05f0*/  FSETP.NAN.AND P0, PT, |R2|, |R2|, PT ;  /* 0x400000020200720b */ /* 0x000fda0003f08200 */
[----:B------:R-:W-:Y:S01]  /*0600*/  @P0 FADD R3, R2, 2 ;  /* 0x4000000002030421 */ /* 0x000fe20000000000 */
[----:B------:R-:W-:Y:S06]  /*0610*/  @P0 BRA `(.L_x_4) ;  /* 0x0000000000f80947 */ /* 0x000fec0003800000 */
[C---:B------:R-:W-:Y:S01]  /*0620*/  FMUL R3, |R2|.reuse, 16777216 ;  /* 0x4b80000002037820 */ /* 0x040fe20000400200 */
[----:B------:R-:W-:Y:S01]  /*0630*/  FSETP.GEU.AND P0, PT, |R2|, 1.175494350822287508e-38, PT ;  /* 0x008000000200780b */ /* 0x000fe20003f0e200 */
[----:B------:R-:W-:-:S03]  /*0640*/  HFMA2 R18, -RZ, RZ, 0.771484375, 0.21533203125 ;  /* 0x3a2c32e4ff127431 */ /* 0x000fc600000001ff */
[----:B------:R-:W-:-:S04]  /*0650*/  FSEL R3, R3, |R2|, !P0 ;  /* 0x4000000203037208 */ /* 0x000fc80004000000 */
[----:B------:R-:W-:-:S04]  /*0660*/  IADD3 R5, PT, PT, R3, -0x3f3504f3, RZ ;  /* 0xc0cafb0d03057810 */ /* 0x000fc80007ffe0ff */
[----:B------:R-:W-:Y:S02]  /*0670*/  LOP3.LUT R10, R5, 0xff800000, RZ, 0xc0, !PT ;  /* 0xff800000050a7812 */ /* 0x000fe400078ec0ff */
[----:B------:R-:W-:Y:S02]  /*0680*/  FSEL R5, RZ, -24, P0 ;  /* 0xc1c00000ff057808 */ /* 0x000fe40000000000 */
[-C--:B------:R-:W-:Y:S02]  /*0690*/  IADD3 R3, PT, PT, R3, -R10.reuse, RZ ;  /* 0x8000000a03037210 */ /* 0x080fe40007ffe0ff */
[----:B------:R-:W-:Y:S02]  /*06a0*/  I2FP.F32.S32 R10, R10 ;  /* 0x0000000a000a7245 */ /* 0x000fe40000201400 */
[----:B------:R-:W-:Y:S01]  /*06b0*/  FSETP.NEU.AND P0, PT, |R2|, +INF , PT ;  /* 0x7f8000000200780b */ /* 0x000fe20003f0d200 */
[C---:B------:R-:W-:Y:S01]  /*06c0*/  FADD R8, R3.reuse, 1 ;  /* 0x3f80000003087421 */ /* 0x040fe20000000000 */
[----:B------:R-:W-:Y:S01]  /*06d0*/  FADD R12, R3, -1 ;  /* 0xbf800000030c7421 */ /* 0x000fe20000000000 */
[----:B------:R-:W-:Y:S01]  /*06e0*/  FFMA R10, R10, 1.1920928955078125e-07, R5 ;  /* 0x340000000a0a7823 */ /* 0x000fe20000000005 */
[----:B------:R-:W-:-:S02]  /*06f0*/  FSETP.NEU.AND P0, PT, R2, RZ, P0 ;  /* 0x000000ff0200720b */ /* 0x000fc4000070d000 */
[----:B------:R-:W-:Y:S01]  /*0700*/  FADD R3, R12, R12 ;  /* 0x0000000c0c037221 */ /* 0x000fe20000000000 */
[----:B------:R-:W0:Y:S03]  /*0710*/  MUFU.RCP R8, R8 ;  /* 0x0000000800087308 */ /* 0x000e260000001000 */
[----:B0-----:R-:W-:-:S04]  /*0720*/  FMUL R3, R8, R3 ;  /* 0x0000000308037220 */ /* 0x001fc80000400000 */
        /* <DEDUP_REMOVED lines=8> */
[----:B------:R-:W-:Y:S01]  /*07b0*/  FFMA R10, R3, 1.4426950216293334961, R10 ;  /* 0x3fb8aa3b030a7823 */ /* 0x000fe2000000000a */
[----:B------:R-:W-:-:S02]  /*07c0*/  IMAD.MOV.U32 R12, RZ, RZ, 0x391fcb8e ;  /* 0x391fcb8eff0c7424 */ /* 0x000fc400078e00ff */
[----:B------:R-:W-:Y:S01]  /*07d0*/  FMUL R15, R8, R15 ;  /* 0x0000000f080f7220 */ /* 0x000fe20000400000 */
[----:B------:R-:W-:-:S03]  /*07e0*/  FFMA R18, R9, R18, 0.12022458761930465698 ;  /* 0x3df6384f09127423 */ /* 0x000fc60000000012 */
[----:B------:R-:W-:Y:S01]  /*07f0*/  FFMA R10, R15, 1.4426950216293334961, R10 ;  /* 0x3fb8aa3b0f0a7823 */ /* 0x000fe2000000000a */
[----:B------:R-:W-:-:S03]  /*0800*/  FMUL R18, R9, R18 ;  /* 0x0000001209127220 */ /* 0x000fc60000400000 */
[----:B------:R-:W-:Y:S01]  /*0810*/  FFMA R10, R3, 1.9251366722983220825e-08, R10 ;  /* 0x32a55e34030a7823 */ /* 0x000fe2000000000a */
[----:B------:R-:W-:-:S04]  /*0820*/  FMUL R8, R18, 3 ;  /* 0x4040000012087820 */ /* 0x000fc80000400000 */
[----:B------:R-:W-:-:S04]  /*0830*/  FFMA R15, R15, R8, R10 ;  /* 0x000000080f0f7223 */ /* 0x000fc8000000000a */
        /* <DEDUP_REMOVED lines=16> */
[----:B------:R-:W-:Y:S01]  /*0940*/  FFMA R10, R5, R8, 0.24022644758224487305 ;  /* 0x3e75fdec050a7423 */ /* 0x000fe20000000008 */
        /* <DEDUP_REMOVED lines=11> */
.L_x_4:
[----:B------:R-:W-:Y:S05]  /*0a00*/  BSYNC.RECONVERGENT B0 ;  /* 0x0000000000007941 */ /* 0x000fea0003800200 */
.L_x_3:
[----:B------:R-:W-:Y:S01]  /*0a10*/  FADD R3, R3, R4 ;  /* 0x0000000403037221 */ /* 0x000fe20000000000 */
[----:B------:R-:W-:Y:S03]  /*0a20*/  BSSY.RECONVERGENT B0, `(.L_x_5) ;  /* 0x000000c000007945 */ /* 0x000fe60003800200 */
[----:B------:R0:W1:Y:S01]  /*0a30*/  MUFU.RSQ R4, R3 ;  /* 0x0000000300047308 */ /* 0x0000620000001400 */
[----:B------:R-:W-:-:S04]  /*0a40*/  IADD3 R5, PT, PT, R3, -0xd000000, RZ ;  /* 0xf300000003057810 */ /* 0x000fc80007ffe0ff */
[----:B------:R-:W-:-:S13]  /*0a50*/  ISETP.GT.U32.AND P0, PT, R5, 0x727fffff, PT ;  /* 0x727fffff0500780c */ /* 0x000fda0003f04070 */
[----:B01----:R-:W-:Y:S05]  /*0a60*/  @!P0 BRA `(.L_x_6) ;  /* 0x00000000000c8947 */ /* 0x003fea0003800000 */
[----:B------:R-:W-:-:S07]  /*0a70*/  MOV R12, 0xa90 ;  /* 0x00000a90000c7802 */ /* 0x000fce0000000f00 */
[----:B------:R-:W-:Y:S05]  /*0a80*/  CALL.REL.NOINC `($__internal_1_$__cuda_sm20_sqrt_rn_f32_slowpath) ;  /* 0x0000001000c87944 */ /* 0x000fea0003c00000 */
[----:B------:R-:W-:Y:S05]  /*0a90*/  BRA `(.L_x_7) ;  /* 0x0000000000107947 */ /* 0x000fea0003800000 */
.L_x_6:
[----:B------:R-:W-:Y:S01]  /*0aa0*/  FMUL.FTZ R18, R3, R4 ;  /* 0x0000000403127220 */ /* 0x000fe20000410000 */
[----:B------:R-:W-:-:S03]  /*0ab0*/  FMUL.FTZ R4, R4, 0.5 ;  /* 0x3f00000004047820 */ /* 0x000fc60000410000 */
[----:B------:R-:W-:-:S04]  /*0ac0*/  FFMA R3, -R18, R18, R3 ;  /* 0x0000001212037223 */ /* 0x000fc80000000103 */
[----:B------:R-:W-:-:S07]  /*0ad0*/  FFMA R18, R3, R4, R18 ;  /* 0x0000000403127223 */ /* 0x000fce0000000012 */
.L_x_7:
[----:B------:R-:W-:Y:S05]  /*0ae0*/  BSYNC.RECONVERGENT B0 ;  /* 0x0000000000007941 */ /* 0x000fea0003800200 */
.L_x_5:
[----:B------:R-:W0:Y:S01]  /*0af0*/  F2F.F64.F32 R10, R11 ;  /* 0x0000000b000a7310 */ /* 0x000e220000201800 */
[----:B------:R-:W-:Y:S01]  /*0b00*/  MOV R8, 0x48 ;  /* 0x0000004800087802 */ /* 0x000fe20000000f00 */
[----:B------:R-:W1:Y:S05]  /*0b10*/  LDCU.64 UR4, c[0x4][0x40] ;  /* 0x01000800ff0477ac */ /* 0x000e6a0008000a00 */
[----:B------:R-:W2:Y:S01]  /*0b20*/  LDC.64 R8, c[0x4][R8] ;  /* 0x0100000008087b82 */ /* 0x000ea20000000a00 */
[----:B------:R-:W3:Y:S01]  /*0b30*/  F2F.F64.F32 R12, R13 ;  /* 0x0000000d000c7310 */ /* 0x000ee20000201800 */
[----:B0-----:R0:W-:Y:S07]  /*0b40*/  STL.64 [R1], R10 ;  /* 0x0000000a01007387 */ /* 0x0011ee0000100a00 */
[----:B------:R-:W4:Y:S01]  /*0b50*/  F2F.F64.F32 R14, R14 ;  /* 0x0000000e000e7310 */ /* 0x000f220000201800 */
[----:B-1----:R-:W-:-:S02]  /*0b60*/  MOV R4, UR4 ;  /* 0x0000000400047c02 */ /* 0x002fc40008000f00 */
[----:B------:R-:W-:Y:S01]  /*0b70*/  MOV R5, UR5 ;  /* 0x0000000500057c02 */ /* 0x000fe20008000f00 */
[----:B---3--:R0:W-:Y:S04]  /*0b80*/  STL.64 [R1+0x8], R12 ;  /* 0x0000080c01007387 */ /* 0x0081e80000100a00 */
[----:B------:R-:W1:Y:S01]  /*0b90*/  F2F.F64.F32 R20, R0 ;  /* 0x0000000000147310 */ /* 0x000e620000201800 */
[----:B----4-:R0:W-:Y:S07]  /*0ba0*/  STL.64 [R1+0x10], R14 ;  /* 0x0000100e01007387 */ /* 0x0101ee0000100a00 */
[----:B------:R-:W3:Y:S01]  /*0bb0*/  F2F.F64.F32 R24, R18 ;  /* 0x0000001200187310 */ /* 0x000ee20000201800 */
[----:B-1----:R0:W-:Y:S04]  /*0bc0*/  STL.64 [R1+0x18], R20 ;  /* 0x0000181401007387 */ /* 0x0021e80000100a00 */
[----:B--23--:R0:W-:Y:S02]  /*0bd0*/  STL.64 [R1+0x20], R24 ;  /* 0x0000201801007387 */ /* 0x00c1e40000100a00 */
[----:B0-----:R-:W-:-:S07]  /*0be0*/  LEPC R20, `(.L_x_8) ;  /* 0x000000001014794e */ /* 0x001fce0000000000 */
[----:B------:R-:W-:Y:S05]  /*0bf0*/  CALL.ABS.NOINC R8 ;  /* 0x0000000008007343 */ /* 0x000fea0003c00000 */
.L_x_8:
[CC--:B------:R-:W-:Y:S02]  /*0c00*/  ISETP.NE.AND P0, PT, R17.reuse, R22.reuse, PT ;  /* 0x000000161100720c */ /* 0x0c0fe40003f05270 */
[----:B------:R-:W-:-:S04]  /*0c10*/  VIMNMX.U32 R0, PT, PT, R17, R22, !PT ;  /* 0x0000001611007248 */ /* 0x000fc80007fe0000 */
[----:B------:R-:W-:-:S13]  /*0c20*/  ISETP.GT.U32.OR P0, PT, R0, 0x9, !P0 ;  /* 0x000000090000780c */ /* 0x000fda0004704470 */
[----:B------:R-:W-:Y:S05]  /*0c30*/  @P0 EXIT ;  /* 0x000000000000094d */ /* 0x000fea0003800000 */
[C---:B------:R-:W-:Y:S01]  /*0c40*/  FMUL R3, |R18|.reuse, 16777216 ;  /* 0x4b80000012037820 */ /* 0x040fe20000400200 */
[C---:B------:R-:W-:Y:S01]  /*0c50*/  FSETP.GEU.AND P0, PT, |R18|.reuse, 1.175494350822287508e-38, PT ;  /* 0x008000001200780b */ /* 0x040fe20003f0e200 */
[----:B------:R-:W-:Y:S01]  /*0c60*/  HFMA2 R10, -RZ, RZ, 0.771484375, 0.21533203125 ;  /* 0x3a2c32e4ff0a7431 */ /* 0x000fe200000001ff */
[----:B------:R-:W-:Y:S01]  /*0c70*/  FSETP.NEU.AND P2, PT, R18, 1, PT ;  /* 0x3f8000001200780b */ /* 0x000fe20003f4d000 */
[----:B------:R-:W-:Y:S01]  /*0c80*/  BSSY.RECONVERGENT B0, `(.L_x_9) ;  /* 0x0000044000007945 */ /* 0x000fe20003800200 */
[----:B------:R-:W-:-:S04]  /*0c90*/  FSEL R3, R3, |R18|, !P0 ;  /* 0x4000001203037208 */ /* 0x000fc80004000000 */
[----:B------:R-:W-:-:S04]  /*0ca0*/  IADD3 R0, PT, PT, R3, -0x3f3504f3, RZ ;  /* 0xc0cafb0d03007810 */ /* 0x000fc80007ffe0ff */
[----:B------:R-:W-:Y:S02]  /*0cb0*/  LOP3.LUT R4, R0, 0xff800000, RZ, 0xc0, !PT ;  /* 0xff80000000047812 */ /* 0x000fe400078ec0ff */
[----:B------:R-:W-:Y:S02]  /*0cc0*/  FSEL R0, RZ, -24, P0 ;  /* 0xc1c00000ff007808 */ /* 0x000fe40000000000 */
[----:B------:R-:W-:-:S05]  /*0cd0*/  IADD3 R3, PT, PT, R3, -R4, RZ ;  /* 0x8000000403037210 */ /* 0x000fca0007ffe0ff */
[C---:B------:R-:W-:Y:S01]  /*0ce0*/  FADD R6, R3.reuse, 1 ;  /* 0x3f80000003067421 */ /* 0x040fe20000000000 */
[----:B------:R-:W-:Y:S01]  /*0cf0*/  FADD R5, R3, -1 ;  /* 0xbf80000003057421 */ /* 0x000fe20000000000 */
[----:B------:R-:W-:-:S03]  /*0d00*/  I2FP.F32.S32 R3, R4 ;  /* 0x0000000400037245 */ /* 0x000fc60000201400 */
[----:B------:R-:W-:Y:S01]  /*0d10*/  FADD R7, R5, R5 ;  /* 0x0000000505077221 */ /* 0x000fe20000000000 */
[----:B------:R-:W0:Y:S01]  /*0d20*/  MUFU.RCP R6, R6 ;  /* 0x0000000600067308 */ /* 0x000e220000001000 */
[----:B------:R-:W-:Y:S02]  /*0d30*/  FFMA R3, R3, 1.1920928955078125e-07, R0 ;  /* 0x3400000003037823 */ /* 0x000fe40000000000 */
[----:B0-----:R-:W-:-:S04]  /*0d40*/  FMUL R4, R6, R7 ;  /* 0x0000000706047220 */ /* 0x001fc80000400000 */
[----:B------:R-:W-:Y:S01]  /*0d50*/  FADD R8, R5, -R4 ;  /* 0x8000000405087221 */ /* 0x000fe20000000000 */
[C---:B------:R-:W-:Y:S01]  /*0d60*/  FMUL R7, R4.reuse, R4 ;  /* 0x0000000404077220 */ /* 0x040fe20000400000 */
[----:B------:R-:W-:Y:S02]  /*0d70*/  FFMA R0, R4, 1.4426950216293334961, R3 ;  /* 0x3fb8aa3b04007823 */ /* 0x000fe40000000003 */
[----:B------:R-:W-:Y:S01]  /*0d80*/  FADD R8, R8, R8 ;  /* 0x0000000808087221 */ /* 0x000fe20000000000 */
[----:B------:R-:W-:Y:S01]  /*0d90*/  FFMA R10, R7, R10, 0.0032181653659790754318 ;  /* 0x3b52e7db070a7423 */ /* 0x000fe2000000000a */
        /* <DEDUP_REMOVED lines=18> */
[----:B------:R-:W-:-:S03]  /*0ec0*/  FSETP.GEU.AND P1, PT, R4, RZ, PT ;  /* 0x000000ff0400720b */ /* 0x000fc60003f2e000 */
[----:B------:R-:W-:Y:S01]  /*0ed0*/  FFMA R3, R0, 3, R3 ;  /* 0x4040000000037823 */ /* 0x000fe20000000003 */
[----:B------:R-:W-:Y:S01]  /*0ee0*/  MOV R0, 0x391fcb8e ;  /* 0x391fcb8e00007802 */ /* 0x000fe20000000f00 */
[----:B------:R-:W1:Y:S01]  /*0ef0*/  F2I.NTZ R7, R4 ;  /* 0x0000000400077305 */ /* 0x000e620000203100 */
[----:B0-----:R-:W-:Y:S01]  /*0f00*/  FADD R6, R4, -R5 ;  /* 0x8000000504067221 */ /* 0x001fe20000000000 */
[----:B------:R-:W-:-:S03]  /*0f10*/  FSETP.GT.AND P0, PT, R5, RZ, PT ;  /* 0x000000ff0500720b */ /* 0x000fc60003f04000 */
[----:B------:R-:W-:Y:S01]  /*0f20*/  FADD R3, R3, R6 ;  /* 0x0000000603037221 */ /* 0x000fe20000000000 */
[----:B------:R-:W-:Y:S02]  /*0f30*/  SEL R8, RZ, 0x83000000, P0 ;  /* 0x83000000ff087807 */ /* 0x000fe40000000000 */
[----:B------:R-:W-:Y:S01]  /*0f40*/  FSETP.GT.AND P0, PT, |R4|, 152, PT ;  /* 0x431800000400780b */ /* 0x000fe20003f04200 */
[----:B------:R-:W-:Y:S01]  /*0f50*/  FFMA R6, R3, R0, 0.0013391353422775864601 ;  /* 0x3aaf85ed03067423 */ /* 0x000fe20000000000 */
[----:B------:R-:W-:Y:S02]  /*0f60*/  IADD3 R5, PT, PT, R8, 0x7f000000, RZ ;  /* 0x7f00000008057810 */ /* 0x000fe40007ffe0ff */
[----:B-1----:R-:W-:Y:S01]  /*0f70*/  LEA R8, R7, -R8, 0x17 ;  /* 0x8000000807087211 */ /* 0x002fe200078eb8ff */
[----:B------:R-:W-:-:S04]  /*0f80*/  FFMA R6, R3, R6, 0.0096188392490148544312 ;  /* 0x3c1d985603067423 */ /* 0x000fc80000000006 */
[----:B------:R-:W-:-:S04]  /*0f90*/  FFMA R6, R3, R6, 0.055503588169813156128 ;  /* 0x3d6357bb03067423 */ /* 0x000fc80000000006 */
[----:B------:R-:W-:-:S04]  /*0fa0*/  FFMA R6, R3, R6, 0.24022644758224487305 ;  /* 0x3e75fdec03067423 */ /* 0x000fc80000000006 */
[----:B------:R-:W-:-:S04]  /*0fb0*/  FFMA R6, R3, R6, 0.69314718246459960938 ;  /* 0x3f31721803067423 */ /* 0x000fc80000000006 */
[----:B------:R-:W-:-:S04]  /*0fc0*/  FFMA R6, R3, R6, 1 ;  /* 0x3f80000003067423 */ /* 0x000fc80000000006 */
[----:B------:R-:W-:-:S04]  /*0fd0*/  FMUL R5, R6, R5 ;  /* 0x0000000506057220 */ /* 0x000fc80000400000 */
[----:B------:R-:W-:Y:S01]  /*0fe0*/  FMUL R5, R5, R8 ;  /* 0x0000000805057220 */ /* 0x000fe20000400000 */
[----:B------:R-:W-:Y:S01]  /*0ff0*/  IMAD.MOV.U32 R8, RZ, RZ, 0x3f800000 ;  /* 0x3f800000ff087424 */ /* 0x000fe200078e00ff */
[----:B------:R-:W-:Y:S01]  /*1000*/  @P0 FSEL R5, RZ, +INF , !P1 ;  /* 0x7f800000ff050808 */ /* 0x000fe20004800000 */
[----:B------:R-:W-:Y:S06]  /*1010*/  @!P2 BRA `(.L_x_10) ;  /* 0x000000000028a947 */ /* 0x000fec0003800000 */
[----:B------:R-:W-:-:S13]  /*1020*/  FSETP.NAN.AND P0, PT, |R18|, |R18|, PT ;  /* 0x400000121200720b */ /* 0x000fda0003f08200 */
[----:B------:R-:W-:Y:S01]  /*1030*/  @P0 FADD R8, R18, 3 ;  /* 0x4040000012080421 */ /* 0x000fe20000000000 */
[----:B------:R-:W-:Y:S06]  /*1040*/  @P0 BRA `(.L_x_10) ;  /* 0x00000000001c0947 */ /* 0x000fec0003800000 */
[----:B------:R-:W-:-:S04]  /*1050*/  FSETP.NEU.AND P0, PT, |R18|, +INF , PT ;  /* 0x7f8000001200780b */ /* 0x000fc80003f0d200 */
[----:B------:R-:W-:-:S13]  /*1060*/  FSETP.NEU.AND P0, PT, R18, RZ, P0 ;  /* 0x000000ff1200720b */ /* 0x000fda000070d000 */
[----:B------:R-:W-:Y:S01]  /*1070*/  @!P0 FADD R8, R18, R18 ;  /* 0x0000001212088221 */ /* 0x000fe20000000000 */
[----:B------:R-:W-:Y:S06]  /*1080*/  @!P0 BRA `(.L_x_10) ;  /* 0x00000000000c8947 */ /* 0x000fec0003800000 */
[----:B------:R-:W-:Y:S02]  /*1090*/  FSETP.GEU.AND P0, PT, R18, RZ, PT ;  /* 0x000000ff1200720b */ /* 0x000fe40003f0e000 */
[----:B------:R-:W-:-:S11]  /*10a0*/  MOV R8, R5 ;  /* 0x0000000500087202 */ /* 0x000fd60000000f00 */
[----:B------:R-:W-:-:S07]  /*10b0*/  @!P0 FADD R8, -R5, -RZ ;  /* 0x800000ff05088221 */ /* 0x000fce0000000100 */
.L_x_10:
[----:B------:R-:W-:Y:S05]  /*10c0*/  BSYNC.RECONVERGENT B0 ;  /* 0x0000000000007941 */ /* 0x000fea0003800200 */
.L_x_9:
[----:B------:R-:W0:Y:S02]  /*10d0*/  LDC.64 R6, c[0x0][0x380] ;  /* 0x0000e000ff067b82 */ /* 0x000e240000000a00 */
[----:B0-----:R-:W-:-:S05]  /*10e0*/  IMAD.WIDE.U32 R4, R17, 0x4, R6 ;  /* 0x0000000411047825 */ /* 0x001fca00078e0006 */
[----:B------:R-:W2:Y:S01]  /*10f0*/  LDG.E R12, desc[UR36][R4.64] ;  /* 0x00000024040c7981 */ /* 0x000ea2000c1e1900 */
[----:B------:R-:W-:-:S05]  /*1100*/  IMAD.WIDE.U32 R6, R22, 0x4, R6 ;  /* 0x0000000416067825 */ /* 0x000fca00078e0006 */
[----:B------:R-:W3:Y:S01]  /*1110*/  LDG.E R3, desc[UR36][R6.64] ;  /* 0x0000002406037981 */ /* 0x000ee2000c1e1900 */
[----:B------:R-:W-:Y:S01]  /*1120*/  HFMA2 R10, -RZ, RZ, 0.1527099609375, -0.0003798007965087890625 ;  /* 0x30e38e39ff0a7431 */ /* 0x000fe200000001ff */
[----:B------:R-:W-:Y:S01]  /*1130*/  MOV R9, 0x3fb8aa3b ;  /* 0x3fb8aa3b00097802 */ /* 0x000fe20000000f00 */
[----:B------:R-:W-:Y:S01]  /*1140*/  HFMA2 R14, -RZ, RZ, 1.5966796875, -0.0003798007965087890625 ;  /* 0x3e638e39ff0e7431 */ /* 0x000fe200000001ff */
[----:B------:R-:W-:Y:S01]  /*1150*/  UMOV UR4, 0xe978d4fe ;  /* 0xe978d4fe00047882 */ /* 0x000fe20000000000 */
[----:B------:R-:W-:Y:S01]  /*1160*/  UMOV UR5, 0x401ab126 ;  /* 0x401ab12600057882 */ /* 0x000fe20000000000 */
[----:B------:R-:W-:Y:S01]  /*1170*/  BSSY.RECONVERGENT B0, `(.L_x_11) ;  /* 0x000003b000007945 */ /* 0x000fe20003800200 */
[----:B------:R-:W-:-:S04]  /*1180*/  FFMA R9, -R10, R9, 5.5370556140132975997e-08 ;  /* 0x336dd0920a097423 */ /* 0x000fc80000000109 */
[----:B------:R-:W-:-:S04]  /*1190*/  FFMA R9, R14, 1.9251366722983220825e-08, R9 ;  /* 0x32a55e340e097823 */ /* 0x000fc80000000009 */
[----:B------:R-:W-:-:S04]  /*11a0*/  FFMA R9, -R10, 0.017944158986210823059, R9 ;  /* 0x3c92ffa10a097823 */ /* 0x000fc80000000109 */
[----:B------:R-:W-:-:S04]  /*11b0*/  FFMA R9, R14, 0.0059813861735165119171, R9 ;  /* 0x3bc3ff810e097823 */ /* 0x000fc80000000009 */
[----:B------:R-:W-:-:S04]  /*11c0*/  FADD R10, R9, 3.3205988407135009766 ;  /* 0x405484b1090a7421 */ /* 0x000fc80000000000 */
[C---:B------:R-:W-:Y:S01]  /*11d0*/  FMUL R13, R10.reuse, -11 ;  /* 0xc13000000a0d7820 */ /* 0x040fe20000400000 */
[----:B------:R-:W-:-:S03]  /*11e0*/  FADD R14, R10, -3.3205988407135009766 ;  /* 0xc05484b10a0e7421 */ /* 0x000fc60000000000 */
[----:B------:R-:W0:Y:S01]  /*11f0*/  FRND R18, R13 ;  /* 0x0000000d00127307 */ /* 0x000e220000201000 */
[----:B------:R-:W-:Y:S01]  /*1200*/  FADD R14, R9, -R14 ;  /* 0x8000000e090e7221 */ /* 0x000fe20000000000 */
[----:B------:R-:W-:Y:S01]  /*1210*/  FFMA R9, R10, -11, -R13 ;  /* 0xc13000000a097823 */ /* 0x000fe2000000080d */
[----:B------:R-:W-:-:S03]  /*1220*/  FSETP.GEU.AND P1, PT, R13, RZ, PT ;  /* 0x000000ff0d00720b */ /* 0x000fc60003f2e000 */
[----:B------:R-:W-:Y:S01]  /*1230*/  FFMA R9, R14, -11, R9 ;  /* 0xc13000000e097823 */ /* 0x000fe20000000009 */
[----:B0-----:R-:W-:Y:S01]  /*1240*/  FADD R10, R13, -R18 ;  /* 0x800000120d0a7221 */ /* 0x001fe20000000000 */
[----:B------:R-:W-:-:S03]  /*1250*/  FSETP.GT.AND P0, PT, R18, RZ, PT ;  /* 0x000000ff1200720b */ /* 0x000fc60003f04000 */
[----:B------:R-:W-:Y:S01]  /*1260*/  FADD R15, R9, R10 ;  /* 0x0000000a090f7221 */ /* 0x000fe20000000000 */
[----:B------:R-:W-:Y:S01]  /*1270*/  SEL R19, RZ, 0x83000000, P0 ;  /* 0x83000000ff137807 */ /* 0x000fe20000000000 */
[----:B------:R-:W0:Y:S01]  /*1280*/  F2F.F64.F32 R8, R8 ;  /* 0x0000000800087310 */ /* 0x000e220000201800 */
[----:B------:R-:W-:Y:S01]  /*1290*/  FSETP.GT.AND P0, PT, |R13|, 152, PT ;  /* 0x431800000d00780b */ /* 0x000fe20003f04200 */
[----:B------:R-:W-:-:S04]  /*12a0*/  FFMA R0, R15, R0, 0.0013391353422775864601 ;  /* 0x3aaf85ed0f007423 */ /* 0x000fc80000000000 */
[C---:B------:R-:W-:Y:S02]  /*12b0*/  FFMA R0, R15.reuse, R0, 0.0096188392490148544312 ;  /* 0x3c1d98560f007423 */ /* 0x040fe40000000000 */
[----:B------:R-:W1:Y:S02]  /*12c0*/  F2I.NTZ R10, R13 ;  /* 0x0000000d000a7305 */ /* 0x000e640000203100 */
[----:B------:R-:W-:-:S04]  /*12d0*/  FFMA R0, R15, R0, 0.055503588169813156128 ;  /* 0x3d6357bb0f007423 */ /* 0x000fc80000000000 */
[C---:B------:R-:W-:Y:S02]  /*12e0*/  FFMA R0, R15.reuse, R0, 0.24022644758224487305 ;  /* 0x3e75fdec0f007423 */ /* 0x040fe40000000000 */
[----:B0-----:R-:W0:Y:S02]  /*12f0*/  MUFU.RCP64H R11, R9 ;  /* 0x00000009000b7308 */ /* 0x001e240000001800 */
[----:B------:R-:W-:-:S04]  /*1300*/  FFMA R0, R15, R0, 0.69314718246459960938 ;  /* 0x3f3172180f007423 */ /* 0x000fc80000000000 */
[----:B------:R-:W-:Y:S01]  /*1310*/  FFMA R0, R15, R0, 1 ;  /* 0x3f8000000f007423 */ /* 0x000fe20000000000 */
[----:B------:R-:W-:Y:S02]  /*1320*/  IADD3 R15, PT, PT, R19, 0x7f000000, RZ ;  /* 0x7f000000130f7810 */ /* 0x000fe40007ffe0ff */
[----:B-1----:R-:W-:Y:S02]  /*1330*/  LEA R19, R10, -R19, 0x17 ;  /* 0x800000130a137211 */ /* 0x002fe400078eb8ff */
[----:B------:R-:W-:Y:S01]  /*1340*/  MOV R10, 0x1 ;  /* 0x00000001000a7802 */ /* 0x000fe20000000f00 */
[----:B------:R-:W-:-:S04]  /*1350*/  FMUL R0, R0, R15 ;  /* 0x0000000f00007220 */ /* 0x000fc80000400000 */
[----:B------:R-:W-:Y:S01]  /*1360*/  FMUL R0, R0, R19 ;  /* 0x0000001300007220 */ /* 0x000fe20000400000 */
[----:B------:R-:W-:Y:S01]  /*1370*/  @P0 FSEL R0, RZ, +INF , !P1 ;  /* 0x7f800000ff000808 */ /* 0x000fe20004800000 */
[----:B0-----:R-:W-:-:S03]  /*1380*/  DFMA R18, -R8, R10, 1 ;  /* 0x3ff000000812742b */ /* 0x001fc6000000010a */
[----:B------:R-:W0:Y:S05]  /*1390*/  F2F.F64.F32 R14, R0 ;  /* 0x00000000000e7310 */ /* 0x000e2a0000201800 */
[----:B------:R-:W-:-:S08]  /*13a0*/  DFMA R18, R18, R18, R18 ;  /* 0x000000121212722b */ /* 0x000fd00000000012 */
[----:B------:R-:W-:Y:S02]  /*13b0*/  DFMA R20, R10, R18, R10 ;  /* 0x000000120a14722b */ /* 0x000fe4000000000a */
[----:B0-----:R-:W-:-:S06]  /*13c0*/  DMUL R10, R14, UR4 ;  /* 0x000000040e0a7c28 */ /* 0x001fcc0008000000 */
[----:B------:R-:W-:-:S08]  /*13d0*/  DFMA R22, -R8, R20, 1 ;  /* 0x3ff000000816742b */ /* 0x000fd00000000114 */
[----:B------:R-:W-:Y:S01]  /*13e0*/  DFMA R22, R20, R22, R20 ;  /* 0x000000161416722b */ /* 0x000fe20000000014 */
[----:B--2---:R-:W0:Y:S08]  /*13f0*/  F2F.F64.F32 R12, R12 ;  /* 0x0000000c000c7310 */ /* 0x004e300000201800 */
[----:B---3--:R-:W1:Y:S01]  /*1400*/  F2F.F64.F32 R18, R3 ;  /* 0x0000000300127310 */ /* 0x008e620000201800 */
[----:B0-----:R-:W-:-:S08]  /*1410*/  DMUL R14, R10, R12 ;  /* 0x0000000c0a0e7228 */ /* 0x001fd00000000000 */
[----:B-1----:R-:W-:-:S08]  /*1420*/  DMUL R14, R14, R18 ;  /* 0x000000120e0e7228 */ /* 0x002fd00000000000 */
[----:B------:R-:W-:Y:S02]  /*1430*/  DMUL R18, R14, R22 ;  /* 0x000000160e127228 */ /* 0x000fe40000000000 */
[----:B------:R-:W-:-:S06]  /*1440*/  FSETP.GEU.AND P1, PT, |R15|, 6.5827683646048100446e-37, PT ;  /* 0x036000000f00780b */ /* 0x000fcc0003f2e200 */
[----:B------:R-:W-:-:S08]  /*1450*/  DFMA R20, -R8, R18, R14 ;  /* 0x000000120814722b */ /* 0x000fd0000000010e */
[----:B------:R-:W-:-:S10]  /*1460*/  DFMA R12, R22, R20, R18 ;  /* 0x00000014160c722b */ /* 0x000fd40000000012 */
[----:B------:R-:W-:-:S05]  /*1470*/  FFMA R0, RZ, R9, R13 ;  /* 0x00000009ff007223 */ /* 0x000fca000000000d */
[----:B------:R-:W-:-:S13]  /*1480*/  FSETP.GT.AND P0, PT, |R0|, 1.469367938527859385e-39, PT ;  /* 0x001000000000780b */ /* 0x000fda0003f04200 */
[----:B------:R-:W-:Y:S05]  /*1490*/  @P0 BRA P1, `(.L_x_12) ;  /* 0x0000000000200947 */ /* 0x000fea0000800000 */
[----:B------:R-:W-:Y:S02]  /*14a0*/  MOV R12, R14 ;  /* 0x0000000e000c7202 */ /* 0x000fe40000000f00 */
[----:B------:R-:W-:Y:S02]  /*14b0*/  MOV R13, R15 ;  /* 0x0000000f000d7202 */ /* 0x000fe40000000f00 */
[----:B------:R-:W-:Y:S02]  /*14c0*/  MOV R18, R8 ;  /* 0x0000000800127202 */ /* 0x000fe40000000f00 */
[----:B------:R-:W-:Y:S02]  /*14d0*/  MOV R19, R9 ;  /* 0x0000000900137202 */ /* 0x000fe40000000f00 */
[----:B------:R-:W-:-:S07]  /*14e0*/  MOV R0, 0x1500 ;  /* 0x0000150000007802 */ /* 0x000fce0000000f00 */
[----:B------:R-:W-:Y:S05]  /*14f0*/  CALL.REL.NOINC `($__internal_0_$__cuda_sm20_div_rn_f64_full) ;  /* 0x0000000000c07944 */ /* 0x000fea0003c00000 */
[----:B------:R-:W-:Y:S01]  /*1500*/  IMAD.MOV.U32 R12, RZ, RZ, R22 ;  /* 0x000000ffff0c7224 */ /* 0x000fe200078e0016 */
[----:B------:R-:W-:-:S07]  /*1510*/  MOV R13, R23 ;  /* 0x00000017000d7202 */ /* 0x000fce0000000f00 */
.L_x_12:
[----:B------:R-:W-:Y:S05]  /*1520*/  BSYNC.RECONVERGENT B0 ;  /* 0x0000000000007941 */ /* 0x000fea0003800200 */
.L_x_11:
[----:B------:R-:W0:Y:S02]  /*1530*/  LDC.64 R18, c[0x0][0x388] ;  /* 0x0000e200ff127b82 */ /* 0x000e240000000a00 */
[----:B0-----:R-:W-:-:S05]  /*1540*/  IMAD.WIDE.U32 R18, R17, 0x4, R18 ;  /* 0x0000000411127825 */ /* 0x001fca00078e0012 */
[----:B------:R-:W2:Y:S01]  /*1550*/  LDG.E R0, desc[UR36][R18.64] ;  /* 0x0000002412007981 */ /* 0x000ea2000c1e1900 */
[----:B------:R-:W-:Y:S08]  /*1560*/  F2F.F64.F32 R14, R16 ;  /* 0x00000010000e7310 */ /* 0x000ff00000201800 */
[----:B--2---:R-:W0:Y:S02]  /*1570*/  F2F.F64.F32 R20, R0 ;  /* 0x0000000000147310 */ /* 0x004e240000201800 */
[----:B0-----:R-:W-:-:S06]  /*1580*/  DFMA R14, R14, -R12, R20 ;  /* 0x8000000c0e0e722b */ /* 0x001fcc0000000014 */
[----:B------:R-:W0:Y:S02]  /*1590*/  F2F.F32.F64 R3, R14 ;  /* 0x0000000e00037310 */ /* 0x000e240000301000 */
[----:B0-----:R0:W-:Y:S04]  /*15a0*/  STG.E desc[UR36][R18.64], R3 ;  /* 0x0000000312007986 */ /* 0x0011e8000c101924 */
[----:B------:R-:W2:Y:S04]  /*15b0*/  LDG.E R24, desc[UR36][R4.64] ;  /* 0x0000002404187981 */ /* 0x000ea8000c1e1900 */
[----:B------:R-:W3:Y:S01]  /*15c0*/  LDG.E R25, desc[UR36][R6.64] ;  /* 0x0000002406197981 */ /* 0x000ee2000c1e1900 */
[----:B------:R-:W1:Y:S01]  /*15d0*/  MUFU.RCP64H R21, R9 ;  /* 0x0000000900157308 */ /* 0x000e620000001800 */
[----:B------:R-:W-:Y:S01]  /*15e0*/  MOV R20, 0x1 ;  /* 0x0000000100147802 */ /* 0x000fe20000000f00 */
[----:B------:R-:W-:Y:S05]  /*15f0*/  BSSY.RECONVERGENT B0, `(.L_x_13) ;  /* 0x0000017000007945 */ /* 0x000fea0003800200 */
[----:B-1----:R-:W-:-:S08]  /*1600*/  DFMA R12, -R8, R20, 1 ;  /* 0x3ff00000080c742b */ /* 0x002fd00000000114 */
[----:B------:R-:W-:-:S08]  /*1610*/  DFMA R22, R12, R12, R12 ;  /* 0x0000000c0c16722b */ /* 0x000fd0000000000c */
[----:B------:R-:W-:-:S08]  /*1620*/  DFMA R22, R20, R22, R20 ;  /* 0x000000161416722b */ /* 0x000fd00000000014 */
[----:B------:R-:W-:-:S08]  /*1630*/  DFMA R14, -R8, R22, 1 ;  /* 0x3ff00000080e742b */ /* 0x000fd00000000116 */
[----:B------:R-:W-:Y:S01]  /*1640*/  DFMA R14, R22, R14, R22 ;  /* 0x0000000e160e722b */ /* 0x000fe20000000016 */
[----:B--2---:R-:W1:Y:S08]  /*1650*/  F2F.F64.F32 R12, R24 ;  /* 0x00000018000c7310 */ /* 0x004e700000201800 */
[----:B---3--:R-:W2:Y:S01]  /*1660*/  F2F.F64.F32 R20, R25 ;  /* 0x0000001900147310 */ /* 0x008ea20000201800 */
[----:B-1----:R-:W-:-:S08]  /*1670*/  DMUL R12, R10, R12 ;  /* 0x0000000c0a0c7228 */ /* 0x002fd00000000000 */
[----:B--2---:R-:W-:-:S08]  /*1680*/  DMUL R12, R12, R20 ;  /* 0x000000140c0c7228 */ /* 0x004fd00000000000 */
[----:B------:R-:W-:Y:S02]  /*1690*/  DMUL R4, R14, R12 ;  /* 0x0000000c0e047228 */ /* 0x000fe40000000000 */
[----:B------:R-:W-:-:S06]  /*16a0*/  FSETP.GEU.AND P1, PT, |R13|, 6.5827683646048100446e-37, PT ;  /* 0x036000000d00780b */ /* 0x000fcc0003f2e200 */
[----:B------:R-:W-:-:S08]  /*16b0*/  DFMA R6, -R8, R4, R12 ;  /* 0x000000040806722b */ /* 0x000fd0000000010c */
[----:B------:R-:W-:-:S10]  /*16c0*/  DFMA R4, R14, R6, R4 ;  /* 0x000000060e04722b */ /* 0x000fd40000000004 */
[----:B------:R-:W-:-:S05]  /*16d0*/  FFMA R0, RZ, R9, R5 ;  /* 0x00000009ff007223 */ /* 0x000fca0000000005 */
[----:B------:R-:W-:-:S13]  /*16e0*/  FSETP.GT.AND P0, PT, |R0|, 1.469367938527859385e-39, PT ;  /* 0x001000000000780b */ /* 0x000fda0003f04200 */
[----:B0-----:R-:W-:Y:S05]  /*16f0*/  @P0 BRA P1, `(.L_x_14) ;  /* 0x0000000000180947 */ /* 0x001fea0000800000 */
[----:B------:R-:W-:Y:S02]  /*1700*/  MOV R18, R8 ;  /* 0x0000000800127202 */ /* 0x000fe40000000f00 */
[----:B------:R-:W-:Y:S02]  /*1710*/  MOV R19, R9 ;  /* 0x0000000900137202 */ /* 0x000fe40000000f00 */
[----:B------:R-:W-:-:S07]  /*1720*/  MOV R0, 0x1740 ;  /* 0x0000174000007802 */ /* 0x000fce0000000f00 */
[----:B------:R-:W-:Y:S05]  /*1730*/  CALL.REL.NOINC `($__internal_0_$__cuda_sm20_div_rn_f64_full) ;  /* 0x0000000000307944 */ /* 0x000fea0003c00000 */
[----:B------:R-:W-:Y:S02]  /*1740*/  MOV R4, R22 ;  /* 0x0000001600047202 */ /* 0x000fe40000000f00 */
[----:B------:R-:W-:-:S07]  /*1750*/  MOV R5, R23 ;  /* 0x0000001700057202 */ /* 0x000fce0000000f00 */
.L_x_14:
[----:B------:R-:W-:Y:S05]  /*1760*/  BSYNC.RECONVERGENT B0 ;  /* 0x0000000000007941 */ /* 0x000fea0003800200 */
.L_x_13:
[----:B------:R-:W0:Y:S02]  /*1770*/  LDC.64 R6, c[0x0][0x390] ;  /* 0x0000e400ff067b82 */ /* 0x000e240000000a00 */
[----:B0-----:R-:W-:-:S05]  /*1780*/  IMAD.WIDE.U32 R6, R17, 0x4, R6 ;  /* 0x0000000411067825 */ /* 0x001fca00078e0006 */
[----:B------:R-:W2:Y:S01]  /*1790*/  LDG.E R0, desc[UR36][R6.64] ;  /* 0x0000002406007981 */ /* 0x000ea2000c1e1900 */
[----:B------:R-:W-:Y:S08]  /*17a0*/  F2F.F64.F32 R2, R2 ;  /* 0x0000000200027310 */ /* 0x000ff00000201800 */
[----:B--2---:R-:W0:Y:S02]  /*17b0*/  F2F.F64.F32 R8, R0 ;  /* 0x0000000000087310 */ /* 0x004e240000201800 */
[----:B0-----:R-:W-:-:S10]  /*17c0*/  DFMA R8, R2, -R4, R8 ;  /* 0x800000040208722b */ /* 0x001fd40000000008 */
[----:B------:R-:W0:Y:S02]  /*17d0*/  F2F.F32.F64 R9, R8 ;  /* 0x0000000800097310 */ /* 0x000e240000301000 */
[----:B0-----:R-:W-:Y:S01]  /*17e0*/  STG.E desc[UR36][R6.64], R9 ;  /* 0x0000000906007986 */ /* 0x001fe2000c101924 */
[----:B------:R-:W-:Y:S05]  /*17f0*/  EXIT ;  /* 0x000000000000794d */ /* 0x000fea0003800000 */
        .weak           $__internal_0_$__cuda_sm20_div_rn_f64_full
        .type           $__internal_0_$__cuda_sm20_div_rn_f64_full,@function
        .size           $__internal_0_$__cuda_sm20_div_rn_f64_full,($__internal_1_$__cuda_sm20_sqrt_rn_f32_slowpath - $__internal_0_$__cuda_sm20_div_rn_f64_full)
$__internal_0_$__cuda_sm20_div_rn_f64_full:
[----:B------:R-:W-:Y:S01]  /*1800*/  FSETP.GEU.AND P2, PT, |R13|, 1.469367938527859385e-39, PT ;  /* 0x001000000d00780b */ /* 0x000fe20003f4e200 */
[----:B------:R-:W-:Y:S01]  /*1810*/  BSSY.RECONVERGENT B1, `(.L_x_15) ;  /* 0x0000056000017945 */ /* 0x000fe20003800200 */
[C---:B------:R-:W-:Y:S02]  /*1820*/  FSETP.GEU.AND P0, PT, |R19|.reuse, 1.469367938527859385e-39, PT ;  /* 0x001000001300780b */ /* 0x040fe40003f0e200 */
[----:B------:R-:W-:Y:S02]  /*1830*/  LOP3.LUT R14, R19, 0x800fffff, RZ, 0xc0, !PT ;  /* 0x800fffff130e7812 */ /* 0x000fe400078ec0ff */
[----:B------:R-:W-:Y:S02]  /*1840*/  LOP3.LUT R3, R13, 0x7ff00000, RZ, 0xc0, !PT ;  /* 0x7ff000000d037812 */ /* 0x000fe400078ec0ff */
[----:B------:R-:W-:Y:S02]  /*1850*/  LOP3.LUT R15, R14, 0x3ff00000, RZ, 0xfc, !PT ;  /* 0x3ff000000e0f7812 */ /* 0x000fe400078efcff */
[----:B------:R-:W-:-:S02]  /*1860*/  MOV R14, R18 ;  /* 0x00000012000e7202 */ /* 0x000fc40000000f00 */
[C---:B------:R-:W-:Y:S02]  /*1870*/  LOP3.LUT R29, R19.reuse, 0x7ff00000, RZ, 0xc0, !PT ;  /* 0x7ff00000131d7812 */ /* 0x040fe400078ec0ff */
[----:B------:R-:W-:Y:S01]  /*1880*/  @!P2 LOP3.LUT R20, R19, 0x7ff00000, RZ, 0xc0, !PT ;  /* 0x7ff000001314a812 */ /* 0x000fe200078ec0ff */
[----:B------:R-:W-:Y:S01]  /*1890*/  @!P0 DMUL R14, R18, 8.98846567431157953865e+307 ;  /* 0x7fe00000120e8828 */ /* 0x000fe20000000000 */
[----:B------:R-:W-:Y:S02]  /*18a0*/  MOV R28, 0x1ca00000 ;  /* 0x1ca00000001c7802 */ /* 0x000fe40000000f00 */
[C---:B------:R-:W-:Y:S02]  /*18b0*/  @!P2 ISETP.GE.U32.AND P3, PT, R3.reuse, R20, PT ;  /* 0x000000140300a20c */ /* 0x040fe40003f66070 */
[----:B------:R-:W-:Y:S01]  /*18c0*/  ISETP.GE.U32.AND P1, PT, R3, R29, PT ;  /* 0x0000001d0300720c */ /* 0x000fe20003f26070 */
[----:B------:R-:W0:Y:S01]  /*18d0*/  MUFU.RCP64H R23, R15 ;  /* 0x0000000f00177308 */ /* 0x000e220000001800 */
[----:B------:R-:W-:-:S02]  /*18e0*/  @!P2 SEL R25, R28, 0x63400000, !P3 ;  /* 0x634000001c19a807 */ /* 0x000fc40005800000 */
[----:B------:R-:W-:Y:S02]  /*18f0*/  SEL R21, R28, 0x63400000, !P1 ;  /* 0x634000001c157807 */ /* 0x000fe40004800000 */
[--C-:B------:R-:W-:Y:S02]  /*1900*/  @!P2 LOP3.LUT R25, R25, 0x80000000, R13.reuse, 0xf8, !PT ;  /* 0x800000001919a812 */ /* 0x100fe400078ef80d */
[----:B------:R-:W-:Y:S02]  /*1910*/  LOP3.LUT R21, R21, 0x800fffff, R13, 0xf8, !PT ;  /* 0x800fffff15157812 */ /* 0x000fe400078ef80d */
[----:B------:R-:W-:Y:S02]  /*1920*/  @!P2 LOP3.LUT R25, R25, 0x100000, RZ, 0xfc, !PT ;  /* 0x001000001919a812 */ /* 0x000fe400078efcff */
[----:B------:R-:W-:Y:S02]  /*1930*/  MOV R20, R12 ;  /* 0x0000000c00147202 */ /* 0x000fe40000000f00 */
[----:B------:R-:W-:-:S02]  /*1940*/  @!P2 MOV R24, RZ ;  /* 0x000000ff0018a202 */ /* 0x000fc40000000f00 */
[----:B------:R-:W-:Y:S02]  /*1950*/  MOV R22, 0x1 ;  /* 0x0000000100167802 */ /* 0x000fe40000000f00 */
[----:B------:R-:W-:Y:S02]  /*1960*/  @!P0 LOP3.LUT R29, R15, 0x7ff00000, RZ, 0xc0, !PT ;  /* 0x7ff000000f1d8812 */ /* 0x000fe400078ec0ff */
[----:B------:R-:W-:Y:S02]  /*1970*/  @!P2 DFMA R20, R20, 2, -R24 ;  /* 0x400000001414a82b */ /* 0x000fe40000000818 */
[----:B0-----:R-:W-:-:S08]  /*1980*/  DFMA R24, R22, -R14, 1 ;  /* 0x3ff000001618742b */ /* 0x001fd0000000080e */
[----:B------:R-:W-:-:S08]  /*1990*/  DFMA R24, R24, R24, R24 ;  /* 0x000000181818722b */ /* 0x000fd00000000018 */
[----:B------:R-:W-:-:S08]  /*19a0*/  DFMA R24, R22, R24, R22 ;  /* 0x000000181618722b */ /* 0x000fd00000000016 */
[----:B------:R-:W-:-:S08]  /*19b0*/  DFMA R22, R24, -R14, 1 ;  /* 0x3ff000001816742b */ /* 0x000fd0000000080e */
[----:B------:R-:W-:-:S08]  /*19c0*/  DFMA R22, R24, R22, R24 ;  /* 0x000000161816722b */ /* 0x000fd00000000018 */
[----:B------:R-:W-:-:S08]  /*19d0*/  DMUL R24, R22, R20 ;  /* 0x0000001416187228 */ /* 0x000fd00000000000 */
[----:B------:R-:W-:-:S08]  /*19e0*/  DFMA R26, R24, -R14, R20 ;  /* 0x8000000e181a722b */ /* 0x000fd00000000014 */
[----:B------:R-:W-:Y:S01]  /*19f0*/  DFMA R26, R22, R26, R24 ;  /* 0x0000001a161a722b */ /* 0x000fe20000000018 */
[----:B------:R-:W-:Y:S01]  /*1a00*/  IMAD.MOV.U32 R24, RZ, RZ, R3 ;  /* 0x000000ffff187224 */ /* 0x000fe200078e0003 */
[----:B------:R-:W-:-:S04]  /*1a10*/  @!P2 LOP3.LUT R24, R21, 0x7ff00000, RZ, 0xc0, !PT ;  /* 0x7ff000001518a812 */ /* 0x000fc800078ec0ff */
[----:B------:R-:W-:-:S04]  /*1a20*/  IADD3 R22, PT, PT, R24, -0x1, RZ ;  /* 0xffffffff18167810 */ /* 0x000fc80007ffe0ff */
[----:B------:R-:W-:Y:S02]  /*1a30*/  ISETP.GT.U32.AND P0, PT, R22, 0x7feffffe, PT ;  /* 0x7feffffe1600780c */ /* 0x000fe40003f04070 */
[----:B------:R-:W-:-:S04]  /*1a40*/  IADD3 R22, PT, PT, R29, -0x1, RZ ;  /* 0xffffffff1d167810 */ /* 0x000fc80007ffe0ff */
[----:B------:R-:W-:-:S13]  /*1a50*/  ISETP.GT.U32.OR P0, PT, R22, 0x7feffffe, P0 ;  /* 0x7feffffe1600780c */ /* 0x000fda0000704470 */
[----:B------:R-:W-:Y:S05]  /*1a60*/  @P0 BRA `(.L_x_16) ;  /* 0x00000000006c0947 */ /* 0x000fea0003800000 */
[----:B------:R-:W-:-:S04]  /*1a70*/  LOP3.LUT R22, R19, 0x7ff00000, RZ, 0xc0, !PT ;  /* 0x7ff0000013167812 */ /* 0x000fc800078ec0ff */
[CC--:B------:R-:W-:Y:S02]  /*1a80*/  VIADDMNMX R12, R3.reuse, -R22.reuse, 0xb9600000, !PT ;  /* 0xb9600000030c7446 */ /* 0x0c0fe40007800916 */
[----:B------:R-:W-:Y:S02]  /*1a90*/  ISETP.GE.U32.AND P0, PT, R3, R22, PT ;  /* 0x000000160300720c */ /* 0x000fe40003f06070 */
[----:B------:R-:W-:Y:S02]  /*1aa0*/  VIMNMX R3, PT, PT, R12, 0x46a00000, PT ;  /* 0x46a000000c037848 */ /* 0x000fe40003fe0100 */
[----:B------:R-:W-:Y:S02]  /*1ab0*/  SEL R28, R28, 0x63400000, !P0 ;  /* 0x634000001c1c7807 */ /* 0x000fe40004000000 */
[----:B------:R-:W-:Y:S02]  /*1ac0*/  MOV R12, RZ ;  /* 0x000000ff000c7202 */ /* 0x000fe40000000f00 */
[----:B------:R-:W-:-:S04]  /*1ad0*/  IADD3 R3, PT, PT, -R28, R3, RZ ;  /* 0x000000031c037210 */ /* 0x000fc80007ffe1ff */
[----:B------:R-:W-:-:S06]  /*1ae0*/  IADD3 R13, PT, PT, R3, 0x7fe00000, RZ ;  /* 0x7fe00000030d7810 */ /* 0x000fcc0007ffe0ff */
[----:B------:R-:W-:-:S10]  /*1af0*/  DMUL R22, R26, R12 ;  /* 0x0000000c1a167228 */ /* 0x000fd40000000000 */
[----:B------:R-:W-:-:S13]  /*1b00*/  FSETP.GTU.AND P0, PT, |R23|, 1.469367938527859385e-39, PT ;  /* 0x001000001700780b */ /* 0x000fda0003f0c200 */
[----:B------:R-:W-:Y:S05]  /*1b10*/  @P0 BRA `(.L_x_17) ;  /* 0x0000000000940947 */ /* 0x000fea0003800000 */
[----:B------:R-:W-:-:S06]  /*1b20*/  DFMA R14, R26, -R14, R20 ;  /* 0x8000000e1a0e722b */ /* 0x000fcc0000000014 */
[----:B------:R-:W-:-:S04]  /*1b30*/  MOV R14, RZ ;  /* 0x000000ff000e7202 */ /* 0x000fc80000000f00 */
[C---:B------:R-:W-:Y:S02]  /*1b40*/  FSETP.NEU.AND P0, PT, R15.reuse, RZ, PT ;  /* 0x000000ff0f00720b */ /* 0x040fe40003f0d000 */
[----:B------:R-:W-:-:S04]  /*1b50*/  LOP3.LUT R19, R15, 0x80000000, R19, 0x48, !PT ;  /* 0x800000000f137812 */ /* 0x000fc800078e4813 */
[----:B------:R-:W-:-:S07]  /*1b60*/  LOP3.LUT R15, R19, R13, RZ, 0xfc, !PT ;  /* 0x0000000d130f7212 */ /* 0x000fce00078efcff */
[----:B------:R-:W-:Y:S05]  /*1b70*/  @!P0 BRA `(.L_x_17) ;  /* 0x00000000007c8947 */ /* 0x000fea0003800000 */
[C---:B------:R-:W-:Y:S01]  /*1b80*/  IADD3 R13, PT, PT, -R3.reuse, RZ, RZ ;  /* 0x000000ff030d7210 */ /* 0x040fe20007ffe1ff */
[----:B------:R-:W-:Y:S01]  /*1b90*/  DMUL.RP R14, R26, R14 ;  /* 0x0000000e1a0e7228 */ /* 0x000fe20000008000 */
[----:B------:R-:W-:Y:S02]  /*1ba0*/  MOV R12, RZ ;  /* 0x000000ff000c7202 */ /* 0x000fe40000000f00 */
[----:B------:R-:W-:-:S04]  /*1bb0*/  IADD3 R3, PT, PT, -R3, -0x43300000, RZ ;  /* 0xbcd0000003037810 */ /* 0x000fc80007ffe1ff */
[----:B------:R-:W-:-:S03]  /*1bc0*/  DFMA R12, R22, -R12, R26 ;  /* 0x8000000c160c722b */ /* 0x000fc6000000001a */
[----:B------:R-:W-:-:S07]  /*1bd0*/  LOP3.LUT R19, R15, R19, RZ, 0x3c, !PT ;  /* 0x000000130f137212 */ /* 0x000fce00078e3cff */
[----:B------:R-:W-:-:S04]  /*1be0*/  FSETP.NEU.AND P0, PT, |R13|, R3, PT ;  /* 0x000000030d00720b */ /* 0x000fc80003f0d200 */
[----:B------:R-:W-:Y:S02]  /*1bf0*/  FSEL R22, R14, R22, !P0 ;  /* 0x000000160e167208 */ /* 0x000fe40004000000 */
[----:B------:R-:W-:Y:S01]  /*1c00*/  FSEL R23, R19, R23, !P0 ;  /* 0x0000001713177208 */ /* 0x000fe20004000000 */
[----:B------:R-:W-:Y:S06]  /*1c10*/  BRA `(.L_x_17) ;  /* 0x0000000000547947 */ /* 0x000fec0003800000 */
.L_x_16:
[----:B------:R-:W-:-:S14]  /*1c20*/  DSETP.NAN.AND P0, PT, R12, R12, PT ;  /* 0x0000000c0c00722a */ /* 0x000fdc0003f08000 */
[----:B------:R-:W-:Y:S05]  /*1c30*/  @P0 BRA `(.L_x_18) ;  /* 0x0000000000440947 */ /* 0x000fea0003800000 */
[----:B------:R-:W-:-:S14]  /*1c40*/  DSETP.NAN.AND P0, PT, R18, R18, PT ;  /* 0x000000121200722a */ /* 0x000fdc0003f08000 */
[----:B------:R-:W-:Y:S05]  /*1c50*/  @P0 BRA `(.L_x_19) ;  /* 0x0000000000300947 */ /* 0x000fea0003800000 */
[----:B------:R-:W-:Y:S02]  /*1c60*/  ISETP.NE.AND P0, PT, R24, R29, PT ;  /* 0x0000001d1800720c */ /* 0x000fe40003f05270 */
[----:B------:R-:W-:Y:S02]  /*1c70*/  MOV R22, 0x0 ;  /* 0x0000000000167802 */ /* 0x000fe40000000f00 */
[----:B------:R-:W-:-:S09]  /*1c80*/  MOV R23, 0xfff80000 ;  /* 0xfff8000000177802 */ /* 0x000fd20000000f00 */
[----:B------:R-:W-:Y:S05]  /*1c90*/  @!P0 BRA `(.L_x_17) ;  /* 0x0000000000348947 */ /* 0x000fea0003800000 */
[----:B------:R-:W-:Y:S02]  /*1ca0*/  ISETP.NE.AND P0, PT, R24, 0x7ff00000, PT ;  /* 0x7ff000001800780c */ /* 0x000fe40003f05270 */
[----:B------:R-:W-:Y:S02]  /*1cb0*/  LOP3.LUT R23, R13, 0x80000000, R19, 0x48, !PT ;  /* 0x800000000d177812 */ /* 0x000fe400078e4813 */
[----:B------:R-:W-:-:S13]  /*1cc0*/  ISETP.EQ.OR P0, PT, R29, RZ, !P0 ;  /* 0x000000ff1d00720c */ /* 0x000fda0004702670 */
[----:B------:R-:W-:Y:S02]  /*1cd0*/  @P0 LOP3.LUT R3, R23, 0x7ff00000, RZ, 0xfc, !PT ;  /* 0x7ff0000017030812 */ /* 0x000fe400078efcff */
[----:B------:R-:W-:Y:S01]  /*1ce0*/  @!P0 MOV R22, RZ ;  /* 0x000000ff00168202 */ /* 0x000fe20000000f00 */
[----:B------:R-:W-:Y:S01]  /*1cf0*/  @P0 IMAD.MOV.U32 R22, RZ, RZ, RZ ;  /* 0x000000ffff160224 */ /* 0x000fe200078e00ff */
[----:B------:R-:W-:Y:S01]  /*1d00*/  @P0 MOV R23, R3 ;  /* 0x0000000300170202 */ /* 0x000fe20000000f00 */
[----:B------:R-:W-:Y:S06]  /*1d10*/  BRA `(.L_x_17) ;  /* 0x0000000000147947 */ /* 0x000fec0003800000 */
.L_x_19:
[----:B------:R-:W-:Y:S02]  /*1d20*/  LOP3.LUT R23, R19, 0x80000, RZ, 0xfc, !PT ;  /* 0x0008000013177812 */ /* 0x000fe400078efcff */
[----:B------:R-:W-:Y:S01]  /*1d30*/  MOV R22, R18 ;  /* 0x0000001200167202 */ /* 0x000fe20000000f00 */
[----:B------:R-:W-:Y:S06]  /*1d40*/  BRA `(.L_x_17) ;  /* 0x0000000000087947 */ /* 0x000fec0003800000 */
.L_x_18:
[----:B------:R-:W-:Y:S02]  /*1d50*/  LOP3.LUT R23, R13, 0x80000, RZ, 0xfc, !PT ;  /* 0x000800000d177812 */ /* 0x000fe400078efcff */
[----:B------:R-:W-:-:S07]  /*1d60*/  MOV R22, R12 ;  /* 0x0000000c00167202 */ /* 0x000fce0000000f00 */
.L_x_17:
[----:B------:R-:W-:Y:S05]  /*1d70*/  BSYNC.RECONVERGENT B1 ;  /* 0x0000000000017941 */ /* 0x000fea0003800200 */
.L_x_15:
[----:B------:R-:W-:Y:S01]  /*1d80*/  HFMA2 R13, -RZ, RZ, 0, 0 ;  /* 0x00000000ff0d7431 */ /* 0x000fe200000001ff */
[----:B------:R-:W-:-:S04]  /*1d90*/  MOV R12, R0 ;  /* 0x00000000000c7202 */ /* 0x000fc80000000f00 */
[----:B------:R-:W-:Y:S05]  /*1da0*/  RET.REL.NODEC R12 `(_Z16updateVelocitiesPfS_S_S_S_) ;  /* 0xffffffe00c947950 */ /* 0x000fea0003c3ffff */
        .weak           $__internal_1_$__cuda_sm20_sqrt_rn_f32_slowpath
        .type           $__internal_1_$__cuda_sm20_sqrt_rn_f32_slowpath,@function
        .size           $__internal_1_$__cuda_sm20_sqrt_rn_f32_slowpath,(.L_x_25 - $__internal_1_$__cuda_sm20_sqrt_rn_f32_slowpath)
$__internal_1_$__cuda_sm20_sqrt_rn_f32_slowpath:
[----:B------:R-:W-:-:S13]  /*1db0*/  LOP3.LUT P0, RZ, R3, 0x7fffffff, RZ, 0xc0, !PT ;  /* 0x7fffffff03ff7812 */ /* 0x000fda000780c0ff */
[----:B------:R-:W-:Y:S01]  /*1dc0*/  @!P0 MOV R4, R3 ;  /* 0x0000000300048202 */ /* 0x000fe20000000f00 */
[----:B------:R-:W-:Y:S06]  /*1dd0*/  @!P0 BRA `(.L_x_20) ;  /* 0x0000000000408947 */ /* 0x000fec0003800000 */
[----:B------:R-:W-:-:S13]  /*1de0*/  FSETP.GEU.FTZ.AND P0, PT, R3, RZ, PT ;  /* 0x000000ff0300720b */ /* 0x000fda0003f1e000 */
[----:B------:R-:W-:Y:S01]  /*1df0*/  @!P0 MOV R4, 0x7fffffff ;  /* 0x7fffffff00048802 */ /* 0x000fe20000000f00 */
[----:B------:R-:W-:Y:S06]  /*1e00*/  @!P0 BRA `(.L_x_20) ;  /* 0x0000000000348947 */ /* 0x000fec0003800000 */
[----:B------:R-:W-:-:S13]  /*1e10*/  FSETP.GTU.FTZ.AND P0, PT, |R3|, +INF , PT ;  /* 0x7f8000000300780b */ /* 0x000fda0003f1c200 */
[----:B------:R-:W-:Y:S01]  /*1e20*/  @P0 FADD.FTZ R4, R3, 1 ;  /* 0x3f80000003040421 */ /* 0x000fe20000010000 */
[----:B------:R-:W-:Y:S06]  /*1e30*/  @P0 BRA `(.L_x_20) ;  /* 0x0000000000280947 */ /* 0x000fec0003800000 */
[----:B------:R-:W-:-:S13]  /*1e40*/  FSETP.NEU.FTZ.AND P0, PT, |R3|, +INF , PT ;  /* 0x7f8000000300780b */ /* 0x000fda0003f1d200 */
[----:B------:R-:W-:-:S04]  /*1e50*/  @P0 FFMA R5, R3, 1.84467440737095516160e+19, RZ ;  /* 0x5f80000003050823 */ /* 0x000fc800000000ff */
[----:B------:R-:W0:Y:S02]  /*1e60*/  @P0 MUFU.RSQ R4, R5 ;  /* 0x0000000500040308 */ /* 0x000e240000001400 */
[----:B0-----:R-:W-:Y:S01]  /*1e70*/  @P0 FMUL.FTZ R8, R5, R4 ;  /* 0x0000000405080220 */ /* 0x001fe20000410000 */
[----:B------:R-:W-:Y:S01]  /*1e80*/  @P0 FMUL.FTZ R10, R4, 0.5 ;  /* 0x3f000000040a0820 */ /* 0x000fe20000410000 */
[----:B------:R-:W-:Y:S02]  /*1e90*/  @!P0 MOV R4, R3 ;  /* 0x0000000300048202 */ /* 0x000fe40000000f00 */
[----:B------:R-:W-:-:S04]  /*1ea0*/  @P0 FADD.FTZ R9, -R8, -RZ ;  /* 0x800000ff08090221 */ /* 0x000fc80000010100 */
[----:B------:R-:W-:-:S04]  /*1eb0*/  @P0 FFMA R9, R8, R9, R5 ;  /* 0x0000000908090223 */ /* 0x000fc80000000005 */
[----:B------:R-:W-:-:S04]  /*1ec0*/  @P0 FFMA R9, R9, R10, R8 ;  /* 0x0000000a09090223 */ /* 0x000fc80000000008 */
[----:B------:R-:W-:-:S07]  /*1ed0*/  @P0 FMUL.FTZ R4, R9, 2.3283064365386962891e-10 ;  /* 0x2f80000009040820 */ /* 0x000fce0000410000 */
.L_x_20:
[----:B------:R-:W-:Y:S01]  /*1ee0*/  HFMA2 R5, -RZ, RZ, 0, 0 ;  /* 0x00000000ff057431 */ /* 0x000fe200000001ff */
[----:B------:R-:W-:Y:S02]  /*1ef0*/  MOV R18, R4 ;  /* 0x0000000400127202 */ /* 0x000fe40000000f00 */
[----:B------:R-:W-:-:S04]  /*1f00*/  MOV R4, R12 ;  /* 0x0000000c00047202 */ /* 0x000fc80000000f00 */
[----:B------:R-:W-:Y:S05]  /*1f10*/  RET.REL.NODEC R4 `(_Z16updateVelocitiesPfS_S_S_S_) ;  /* 0xffffffe004387950 */ /* 0x000fea0003c3ffff */
.L_x_21:
        /* <DEDUP_REMOVED lines=14> */
.L_x_25:


//--------------------- .text._Z10initializePfS_S_S_S_ --------------------------
	.section	.text._Z10initializePfS_S_S_S_,"ax",@progbits
	.align	128
        .global         _Z10initializePfS_S_S_S_
        .type           _Z10initializePfS_S_S_S_,@function
        .size           _Z10initializePfS_S_S_S_,(.L_x_28 - _Z10initializePfS_S_S_S_)
        .other          _Z10initializePfS_S_S_S_,@"STO_CUDA_ENTRY STV_DEFAULT"
_Z10initializePfS_S_S_S_:
.text._Z10initializePfS_S_S_S_:
[----:B------:R-:W-:Y:S01]  /*0000*/  LDC R1, c[0x0][0x37c] ;  /* 0x0000df00ff017b82 */ /* 0x000fe20000000800 */
[----:B------:R-:W0:Y:S07]  /*0010*/  S2R R13, SR_TID.X ;  /* 0x00000000000d7919 */ /* 0x000e2e0000002100 */
[----:B------:R-:W0:Y:S01]  /*0020*/  LDC.64 R2, c[0x0][0x380] ;  /* 0x0000e000ff027b82 */ /* 0x000e220000000a00 */
[----:B------:R-:W1:Y:S01]  /*0030*/  LDCU.64 UR4, c[0x0][0x358] ;  /* 0x00006b00ff0477ac */ /* 0x000e620008000a00 */
[----:B------:R-:W-:Y:S01]  /*0040*/  HFMA2 R15, -RZ, RZ, 30, 0 ;  /* 0x4f800000ff0f7431 */ /* 0x000fe200000001ff */
[----:B------:R-:W-:Y:S01]  /*0050*/  MOV R19, 0x4cea7dea ;  /* 0x4cea7dea00137802 */ /* 0x000fe20000000f00 */
[----:B------:R-:W-:-:S04]  /*0060*/  HFMA2 R17, -RZ, RZ, 2.310546875, -112.625 ;  /* 0x409fd70aff117431 */ /* 0x000fc800000001ff */
[----:B------:R-:W2:Y:S08]  /*0070*/  LDC.64 R4, c[0x0][0x388] ;  /* 0x0000e200ff047b82 */ /* 0x000eb00000000a00 */
[----:B------:R-:W3:Y:S08]  /*0080*/  LDC.64 R6, c[0x0][0x398] ;  /* 0x0000e600ff067b82 */ /* 0x000ef00000000a00 */
[----:B------:R-:W4:Y:S01]  /*0090*/  LDC.64 R8, c[0x0][0x3a0] ;  /* 0x0000e800ff087b82 */ /* 0x000f220000000a00 */
[----:B0-----:R-:W-:-:S07]  /*00a0*/  IMAD.WIDE.U32 R2, R13, 0x4, R2 ;  /* 0x000000040d027825 */ /* 0x001fce00078e0002 */
[----:B------:R-:W0:Y:S01]  /*00b0*/  LDC.64 R10, c[0x0][0x390] ;  /* 0x0000e400ff0a7b82 */ /* 0x000e220000000a00 */
[C---:B--2---:R-:W-:Y:S01]  /*00c0*/  IMAD.WIDE.U32 R4, R13.reuse, 0x4, R4 ;  /* 0x000000040d047825 */ /* 0x044fe200078e0004 */
[----:B-1----:R-:W-:Y:S03]  /*00d0*/  STG.E desc[UR4][R2.64], R15 ;  /* 0x0000000f02007986 */ /* 0x002fe6000c101904 */
[C---:B---3--:R-:W-:Y:S01]  /*00e0*/  IMAD.WIDE.U32 R6, R13.reuse, 0x4, R6 ;  /* 0x000000040d067825 */ /* 0x048fe200078e0006 */
[----:B------:R-:W-:Y:S03]  /*00f0*/  STG.E desc[UR4][R4.64], R15 ;  /* 0x0000000f04007986 */ /* 0x000fe6000c101904 */
[----:B----4-:R-:W-:-:S04]  /*0100*/  IMAD.WIDE.U32 R8, R13, 0x4, R8 ;  /* 0x000000040d087825 */ /* 0x010fc800078e0008 */
[----:B0-----:R-:W-:Y:S01]  /*0110*/  IMAD.WIDE.U32 R10, R13, 0x4, R10 ;  /* 0x000000040d0a7825 */ /* 0x001fe200078e000a */
[----:B------:R-:W-:-:S05]  /*0120*/  MOV R13, 0x40bfd70a ;  /* 0x40bfd70a000d7802 */ /* 0x000fca0000000f00 */
[----:B------:R-:W-:Y:S04]  /*0130*/  STG.E desc[UR4][R6.64], R13 ;  /* 0x0000000d06007986 */ /* 0x000fe8000c101904 */
[----:B------:R-:W-:Y:S04]  /*0140*/  STG.E desc[UR4][R8.64], R17 ;  /* 0x0000001108007986 */ /* 0x000fe8000c101904 */
[----:B------:R-:W-:Y:S01]  /*0150*/  STG.E desc[UR4][R10.64], R19 ;  /* 0x000000130a007986 */ /* 0x000fe2000c101904 */
[----:B------:R-:W-:Y:S05]  /*0160*/  EXIT ;  /* 0x000000000000794d */ /* 0x000fea0003800000 */
.L_x_22:
        /* <DEDUP_REMOVED lines=9> */
.L_x_28:


//--------------------- .text._Z6randomPi         --------------------------
	.section	.text._Z6randomPi,"ax",@progbits
	.align	128
        .global         _Z6randomPi
        .type           _Z6randomPi,@function
        .size           _Z6randomPi,(.L_x_29 - _Z6randomPi)
        .other          _Z6randomPi,@"STO_CUDA_ENTRY STV_DEFAULT"
_Z6randomPi:
.text._Z6randomPi:
[----:B------:R-:W-:Y:S08]  /*0000*/  LDC R1, c[0x0][0x37c] ;  /* 0x0000df00ff017b82 */ /* 0x000ff00000000800 */
[----:B------:R-:W0:Y:S01]  /*0010*/  LDC.64 R2, c[0x0][0x380] ;  /* 0x0000e000ff027b82 */ /* 0x000e220000000a00 */
[----:B------:R-:W0:Y:S01]  /*0020*/  LDCU.64 UR4, c[0x0][0x358] ;  /* 0x00006b00ff0477ac */ /* 0x000e220008000a00 */
[----:B------:R-:W-:-:S05]  /*0030*/  HFMA2 R5, -RZ, RZ, 0, 3.5762786865234375e-07 ;  /* 0x00000006ff057431 */ /* 0x000fca00000001ff */
[----:B0-----:R-:W-:Y:S01]  /*0040*/  STG.E desc[UR4][R2.64], R5 ;  /* 0x0000000502007986 */ /* 0x001fe2000c101904 */
[----:B------:R-:W-:Y:S05]  /*0050*/  EXIT ;  /* 0x000000000000794d */ /* 0x000fea0003800000 */
.L_x_23:
        /* <DEDUP_REMOVED lines=10> */
.L_x_29:


//--------------------- .nv.global.init           --------------------------
	.section	.nv.global.init,"aw",@progbits
	.align	4
.nv.global.init:
	.type		mrg32k3aM1SubSeq,@object
	.size		mrg32k3aM1SubSeq,(mrg32k3aM2SubSeq - mrg32k3aM1SubSeq)
mrg32k3aM1SubSeq:
        /*0000*/ 	.byte	0x0b, 0xcc, 0xee, 0x04, 0x73, 0x29, 0x8b, 0x6f, 0xf6, 0x53, 0x03, 0xf6, 0x23, 0xf6, 0xea, 0xda
        /* <DEDUP_REMOVED lines=125> */
	.type		mrg32k3aM2SubSeq,@object
	.size		mrg32k3aM2SubSeq,(mrg32k3aM1 - mrg32k3aM2SubSeq)
mrg32k3aM2SubSeq:
        /* <DEDUP_REMOVED lines=126> */
	.type		mrg32k3aM1,@object
	.size		mrg32k3aM1,(mrg32k3aM1Seq - mrg32k3aM1)
mrg32k3aM1:
        /* <DEDUP_REMOVED lines=144> */
	.type		mrg32k3aM1Seq,@object
	.size		mrg32k3aM1Seq,(mrg32k3aM2 - mrg32k3aM1Seq)
mrg32k3aM1Seq:
        /* <DEDUP_REMOVED lines=144> */
	.type		mrg32k3aM2,@object
	.size		mrg32k3aM2,(mrg32k3aM2Seq - mrg32k3aM2)
mrg32k3aM2:
        /* <DEDUP_REMOVED lines=144> */
	.type		mrg32k3aM2Seq,@object
	.size		mrg32k3aM2Seq,(precalc_xorwow_matrix - mrg32k3aM2Seq)
mrg32k3aM2Seq:
        /* <DEDUP_REMOVED lines=144> */
	.type		precalc_xorwow_matrix,@object
	.size		precalc_xorwow_matrix,(precalc_xorwow_offset_matrix - precalc_xorwow_matrix)
precalc_xorwow_matrix:
        /* <DEDUP_REMOVED lines=6400> */
	.type		precalc_xorwow_offset_matrix,@object
	.size		precalc_xorwow_offset_matrix,($str - precalc_xorwow_offset_matrix)
precalc_xorwow_offset_matrix:
        /* <DEDUP_REMOVED lines=6400> */
	.type		$str,@object
	.size		$str,(.L_9 - $str)
$str:
        /*353c0*/ 	.byte	0x44, 0x69, 0x73, 0x74, 0x61, 0x6e, 0x63, 0x65, 0x20, 0x62, 0x65, 0x74, 0x77, 0x65, 0x65, 0x6e
        /*353d0*/ 	.byte	0x3a, 0x20, 0x28, 0x25, 0x66, 0x2c, 0x20, 0x25, 0x66, 0x29, 0x20, 0x61, 0x6e, 0x64, 0x20, 0x28
        /*353e0*/ 	.byte	0x25, 0x66, 0x2c, 0x20, 0x25, 0x66, 0x29, 0x20, 0x69, 0x73, 0x20, 0x25, 0x66, 0x0a, 0x00
.L_9:


//--------------------- .nv.shared.reserved.0     --------------------------
	.section	.nv.shared.reserved.0,"aw",@nobits
	.weak		__nv_reservedSMEM_offset_0_alias
	.size		__nv_reservedSMEM_offset_0_alias, 0, 64
	.other		__nv_reservedSMEM_offset_0_alias,@"STO_CUDA_RESERVED_SHARED STV_DEFAULT"
__nv_reservedSMEM_offset_0_alias:
	.zero		0
	.zero		64


//--------------------- .nv.constant0._Z15updatePositionsPfS_S_S_ --------------------------
	.section	.nv.constant0._Z15updatePositionsPfS_S_S_,"a",@progbits
	.sectionflags	@""
	.align	4
.nv.constant0._Z15updatePositionsPfS_S_S_:
	.zero		928


//--------------------- .nv.constant0._Z16updateVelocitiesPfS_S_S_S_ --------------------------
	.section	.nv.constant0._Z16updateVelocitiesPfS_S_S_S_,"a",@progbits
	.sectionflags	@""
	.align	4
.nv.constant0._Z16updateVelocitiesPfS_S_S_S_:
	.zero		936


//--------------------- .nv.constant0._Z10initializePfS_S_S_S_ --------------------------
	.section	.nv.constant0._Z10initializePfS_S_S_S_,"a",@progbits
	.sectionflags	@""
	.align	4
.nv.constant0._Z10initializePfS_S_S_S_:
	.zero		936


//--------------------- .nv.constant0._Z6randomPi --------------------------
	.section	.nv.constant0._Z6randomPi,"a",@progbits
	.sectionflags	@""
	.align	4
.nv.constant0._Z6randomPi:
	.zero		904


//--------------------- SYMBOLS --------------------------

	.type		.nv.reservedSmem.offset0,@object
	.size		.nv.reservedSmem.offset0,0x4
	.type		vprintf,@function
